//
// Generated by NVIDIA NVVM Compiler
//
// Compiler Build ID: CL-36424714
// Cuda compilation tools, release 13.0, V13.0.88
// Based on NVVM 20.0.0
//

.version 9.0
.target sm_100
.address_size 64

	// .globl	_Z15MatrixMulKernelPiS_S_i
.extern .shared .align 16 .b8 sm[];

.visible .entry _Z15MatrixMulKernelPiS_S_i(
	.param .u64 .ptr .align 1 _Z15MatrixMulKernelPiS_S_i_param_0,
	.param .u64 .ptr .align 1 _Z15MatrixMulKernelPiS_S_i_param_1,
	.param .u64 .ptr .align 1 _Z15MatrixMulKernelPiS_S_i_param_2,
	.param .u32 _Z15MatrixMulKernelPiS_S_i_param_3
)
{
	.reg .pred 	%p<10>;
	.reg .b32 	%r<107>;
	.reg .b64 	%rd<67>;

	ld.param.u64 	%rd14, [_Z15MatrixMulKernelPiS_S_i_param_0];
	ld.param.u64 	%rd15, [_Z15MatrixMulKernelPiS_S_i_param_1];
	ld.param.u32 	%r31, [_Z15MatrixMulKernelPiS_S_i_param_3];
	cvta.to.global.u64 	%rd1, %rd15;
	cvta.to.global.u64 	%rd2, %rd14;
	mov.u32 	%r32, %ctaid.x;
	mov.u32 	%r33, %ntid.x;
	mov.u32 	%r34, %tid.x;
	mad.lo.s32 	%r1, %r32, %r33, %r34;
	mov.u32 	%r35, %ctaid.y;
	mov.u32 	%r36, %ntid.y;
	mov.u32 	%r37, %tid.y;
	mad.lo.s32 	%r38, %r35, %r36, %r37;
	max.s32 	%r39, %r1, %r38;
	setp.ge.s32 	%p1, %r39, %r31;
	@%p1 bra 	$L__BB0_13;
	mul.lo.s32 	%r3, %r31, %r38;
	and.b32  	%r4, %r31, 7;
	setp.lt.u32 	%p2, %r31, 8;
	mov.b32 	%r101, 0;
	mov.u32 	%r106, %r101;
	@%p2 bra 	$L__BB0_4;
	and.b32  	%r101, %r31, 2147483640;
	neg.s32 	%r95, %r101;
	mul.wide.s32 	%rd16, %r31, 4;
	add.s64 	%rd3, %rd1, %rd16;
	shl.b32 	%r7, %r31, 3;
	mul.wide.s32 	%rd17, %r31, 8;
	add.s64 	%rd4, %rd1, %rd17;
	mul.wide.s32 	%rd18, %r31, 12;
	add.s64 	%rd5, %rd1, %rd18;
	mul.wide.s32 	%rd19, %r31, 16;
	add.s64 	%rd6, %rd1, %rd19;
	mul.wide.s32 	%rd20, %r31, 20;
	add.s64 	%rd7, %rd1, %rd20;
	mul.wide.s32 	%rd21, %r31, 24;
	add.s64 	%rd8, %rd1, %rd21;
	mul.wide.s32 	%rd22, %r31, 28;
	add.s64 	%rd9, %rd1, %rd22;
	mul.wide.u32 	%rd23, %r3, 4;
	add.s64 	%rd24, %rd23, %rd2;
	add.s64 	%rd66, %rd24, 16;
	mov.b32 	%r106, 0;
	mov.u32 	%r94, %r1;
$L__BB0_3:
	.pragma "nounroll";
	mul.wide.s32 	%rd25, %r94, 4;
	add.s64 	%rd26, %rd3, %rd25;
	add.s64 	%rd27, %rd4, %rd25;
	add.s64 	%rd28, %rd5, %rd25;
	add.s64 	%rd29, %rd6, %rd25;
	add.s64 	%rd30, %rd7, %rd25;
	add.s64 	%rd31, %rd8, %rd25;
	add.s64 	%rd32, %rd9, %rd25;
	add.s64 	%rd33, %rd1, %rd25;
	ld.global.u32 	%r43, [%rd66+-16];
	ld.global.u32 	%r44, [%rd33];
	mad.lo.s32 	%r45, %r44, %r43, %r106;
	ld.global.u32 	%r46, [%rd66+-12];
	ld.global.u32 	%r47, [%rd26];
	mad.lo.s32 	%r48, %r47, %r46, %r45;
	ld.global.u32 	%r49, [%rd66+-8];
	ld.global.u32 	%r50, [%rd27];
	mad.lo.s32 	%r51, %r50, %r49, %r48;
	ld.global.u32 	%r52, [%rd66+-4];
	ld.global.u32 	%r53, [%rd28];
	mad.lo.s32 	%r54, %r53, %r52, %r51;
	ld.global.u32 	%r55, [%rd66];
	ld.global.u32 	%r56, [%rd29];
	mad.lo.s32 	%r57, %r56, %r55, %r54;
	ld.global.u32 	%r58, [%rd66+4];
	ld.global.u32 	%r59, [%rd30];
	mad.lo.s32 	%r60, %r59, %r58, %r57;
	ld.global.u32 	%r61, [%rd66+8];
	ld.global.u32 	%r62, [%rd31];
	mad.lo.s32 	%r63, %r62, %r61, %r60;
	ld.global.u32 	%r64, [%rd66+12];
	ld.global.u32 	%r65, [%rd32];
	mad.lo.s32 	%r106, %r65, %r64, %r63;
	add.s32 	%r95, %r95, 8;
	add.s32 	%r94, %r94, %r7;
	add.s64 	%rd66, %rd66, 32;
	setp.ne.s32 	%p3, %r95, 0;
	@%p3 bra 	$L__BB0_3;
$L__BB0_4:
	setp.eq.s32 	%p4, %r4, 0;
	@%p4 bra 	$L__BB0_12;
	and.b32  	%r17, %r31, 3;
	setp.lt.u32 	%p5, %r4, 4;
	@%p5 bra 	$L__BB0_7;
	add.s32 	%r67, %r101, %r3;
	mul.wide.u32 	%rd34, %r67, 4;
	add.s64 	%rd35, %rd2, %rd34;
	ld.global.u32 	%r68, [%rd35];
	mad.lo.s32 	%r69, %r101, %r31, %r1;
	mul.wide.s32 	%rd36, %r69, 4;
	add.s64 	%rd37, %rd1, %rd36;
	ld.global.u32 	%r70, [%rd37];
	mad.lo.s32 	%r71, %r70, %r68, %r106;
	cvt.u64.u32 	%rd38, %r3;
	cvt.u64.u32 	%rd39, %r101;
	add.s64 	%rd40, %rd39, %rd38;
	shl.b64 	%rd41, %rd40, 2;
	add.s64 	%rd42, %rd2, %rd41;
	ld.global.u32 	%r72, [%rd42+4];
	mul.wide.s32 	%rd43, %r31, 4;
	add.s64 	%rd44, %rd37, %rd43;
	ld.global.u32 	%r73, [%rd44];
	mad.lo.s32 	%r74, %r73, %r72, %r71;
	ld.global.u32 	%r75, [%rd42+8];
	add.s64 	%rd45, %rd44, %rd43;
	ld.global.u32 	%r76, [%rd45];
	mad.lo.s32 	%r77, %r76, %r75, %r74;
	ld.global.u32 	%r78, [%rd42+12];
	add.s64 	%rd46, %rd45, %rd43;
	ld.global.u32 	%r79, [%rd46];
	mad.lo.s32 	%r106, %r79, %r78, %r77;
	add.s32 	%r101, %r101, 4;
$L__BB0_7:
	setp.eq.s32 	%p6, %r17, 0;
	@%p6 bra 	$L__BB0_12;
	setp.eq.s32 	%p7, %r17, 1;
	@%p7 bra 	$L__BB0_10;
	add.s32 	%r81, %r101, %r3;
	mul.wide.u32 	%rd47, %r81, 4;
	add.s64 	%rd48, %rd2, %rd47;
	ld.global.u32 	%r82, [%rd48];
	mad.lo.s32 	%r83, %r101, %r31, %r1;
	mul.wide.s32 	%rd49, %r83, 4;
	add.s64 	%rd50, %rd1, %rd49;
	ld.global.u32 	%r84, [%rd50];
	mad.lo.s32 	%r85, %r84, %r82, %r106;
	cvt.u64.u32 	%rd51, %r3;
	cvt.u64.u32 	%rd52, %r101;
	add.s64 	%rd53, %rd52, %rd51;
	shl.b64 	%rd54, %rd53, 2;
	add.s64 	%rd55, %rd2, %rd54;
	ld.global.u32 	%r86, [%rd55+4];
	mul.wide.s32 	%rd56, %r31, 4;
	add.s64 	%rd57, %rd50, %rd56;
	ld.global.u32 	%r87, [%rd57];
	mad.lo.s32 	%r106, %r87, %r86, %r85;
	add.s32 	%r101, %r101, 2;
$L__BB0_10:
	and.b32  	%r88, %r31, 1;
	setp.eq.b32 	%p8, %r88, 1;
	not.pred 	%p9, %p8;
	@%p9 bra 	$L__BB0_12;
	add.s32 	%r89, %r101, %r3;
	mul.wide.u32 	%rd58, %r89, 4;
	add.s64 	%rd59, %rd2, %rd58;
	ld.global.u32 	%r90, [%rd59];
	mad.lo.s32 	%r91, %r101, %r31, %r1;
	mul.wide.s32 	%rd60, %r91, 4;
	add.s64 	%rd61, %rd1, %rd60;
	ld.global.u32 	%r92, [%rd61];
	mad.lo.s32 	%r106, %r92, %r90, %r106;
$L__BB0_12:
	ld.param.u64 	%rd65, [_Z15MatrixMulKernelPiS_S_i_param_2];
	add.s32 	%r93, %r3, %r1;
	cvta.to.global.u64 	%rd62, %rd65;
	mul.wide.s32 	%rd63, %r93, 4;
	add.s64 	%rd64, %rd62, %rd63;
	st.global.u32 	[%rd64], %r106;
$L__BB0_13:
	ret;

}
	// .globl	_Z21MatrixMulKernelSharedPiS_S_ii
.visible .entry _Z21MatrixMulKernelSharedPiS_S_ii(
	.param .u64 .ptr .align 1 _Z21MatrixMulKernelSharedPiS_S_ii_param_0,
	.param .u64 .ptr .align 1 _Z21MatrixMulKernelSharedPiS_S_ii_param_1,
	.param .u64 .ptr .align 1 _Z21MatrixMulKernelSharedPiS_S_ii_param_2,
	.param .u32 _Z21MatrixMulKernelSharedPiS_S_ii_param_3,
	.param .u32 _Z21MatrixMulKernelSharedPiS_S_ii_param_4
)
{
	.reg .pred 	%p<9>;
	.reg .b32 	%r<117>;
	.reg .b64 	%rd<13>;

	ld.param.u64 	%rd1, [_Z21MatrixMulKernelSharedPiS_S_ii_param_0];
	ld.param.u64 	%rd2, [_Z21MatrixMulKernelSharedPiS_S_ii_param_1];
	ld.param.u64 	%rd3, [_Z21MatrixMulKernelSharedPiS_S_ii_param_2];
	ld.param.u32 	%r45, [_Z21MatrixMulKernelSharedPiS_S_ii_param_3];
	ld.param.u32 	%r47, [_Z21MatrixMulKernelSharedPiS_S_ii_param_4];
	mul.lo.s32 	%r1, %r45, %r45;
	mov.u32 	%r48, %ctaid.x;
	mov.u32 	%r49, %ctaid.y;
	mov.u32 	%r50, %ctaid.z;
	mov.u32 	%r2, %tid.x;
	mov.u32 	%r3, %tid.y;
	mad.lo.s32 	%r51, %r45, %r49, %r3;
	mul.lo.s32 	%r52, %r51, %r47;
	mul.lo.s32 	%r4, %r45, %r50;
	add.s32 	%r53, %r4, %r2;
	add.s32 	%r5, %r53, %r52;
	add.s32 	%r54, %r4, %r3;
	mad.lo.s32 	%r56, %r45, %r48, %r2;
	mad.lo.s32 	%r6, %r54, %r47, %r56;
	add.s32 	%r7, %r56, %r52;
	max.s32 	%r57, %r53, %r54;
	setp.ge.s32 	%p1, %r57, %r47;
	@%p1 bra 	$L__BB1_9;
	shl.b32 	%r58, %r1, 3;
	cvta.to.global.u64 	%rd4, %rd1;
	cvta.to.global.u64 	%rd5, %rd2;
	mul.wide.s32 	%rd6, %r5, 4;
	add.s64 	%rd7, %rd4, %rd6;
	ld.global.u32 	%r59, [%rd7];
	mul.lo.s32 	%r8, %r45, %r3;
	add.s32 	%r60, %r8, %r2;
	shl.b32 	%r61, %r60, 2;
	mov.u32 	%r62, sm;
	add.s32 	%r63, %r62, %r61;
	st.shared.u32 	[%r63], %r59;
	mul.wide.s32 	%rd8, %r6, 4;
	add.s64 	%rd9, %rd5, %rd8;
	ld.global.u32 	%r64, [%rd9];
	shl.b32 	%r65, %r1, 2;
	add.s32 	%r66, %r63, %r65;
	st.shared.u32 	[%r66], %r64;
	add.s32 	%r9, %r63, %r58;
	mov.b32 	%r67, 0;
	st.shared.u32 	[%r9], %r67;
	bar.sync 	0;
	setp.lt.s32 	%p2, %r45, 1;
	setp.ge.s32 	%p3, %r4, %r47;
	ld.shared.u32 	%r116, [%r9];
	or.pred  	%p4, %p2, %p3;
	@%p4 bra 	$L__BB1_8;
	not.b32 	%r69, %r4;
	add.s32 	%r70, %r47, %r69;
	add.s32 	%r71, %r45, -1;
	min.u32 	%r72, %r70, %r71;
	add.s32 	%r11, %r72, 1;
	and.b32  	%r12, %r11, 3;
	setp.lt.u32 	%p5, %r72, 3;
	mov.b32 	%r111, 0;
	@%p5 bra 	$L__BB1_5;
	and.b32  	%r111, %r11, -4;
	neg.s32 	%r108, %r111;
	shl.b32 	%r73, %r45, 2;
	add.s32 	%r74, %r73, 4;
	mul.lo.s32 	%r15, %r45, %r74;
	shl.b32 	%r75, %r2, 2;
	add.s32 	%r107, %r62, %r75;
	shl.b32 	%r17, %r45, 4;
	add.s32 	%r77, %r73, 8;
	mul.lo.s32 	%r18, %r45, %r77;
	add.s32 	%r78, %r73, 12;
	mul.lo.s32 	%r19, %r45, %r78;
	shl.b32 	%r79, %r8, 2;
	add.s32 	%r80, %r79, %r62;
	add.s32 	%r106, %r80, 8;
$L__BB1_4:
	ld.shared.u32 	%r81, [%r106+-8];
	add.s32 	%r82, %r107, %r65;
	ld.shared.u32 	%r83, [%r82];
	mad.lo.s32 	%r84, %r83, %r81, %r116;
	st.shared.u32 	[%r9], %r84;
	ld.shared.u32 	%r85, [%r106+-4];
	add.s32 	%r86, %r107, %r15;
	ld.shared.u32 	%r87, [%r86];
	mad.lo.s32 	%r88, %r87, %r85, %r84;
	st.shared.u32 	[%r9], %r88;
	ld.shared.u32 	%r89, [%r106];
	add.s32 	%r90, %r107, %r18;
	ld.shared.u32 	%r91, [%r90];
	mad.lo.s32 	%r92, %r91, %r89, %r88;
	st.shared.u32 	[%r9], %r92;
	ld.shared.u32 	%r93, [%r106+4];
	add.s32 	%r94, %r107, %r19;
	ld.shared.u32 	%r95, [%r94];
	mad.lo.s32 	%r116, %r95, %r93, %r92;
	st.shared.u32 	[%r9], %r116;
	add.s32 	%r108, %r108, 4;
	add.s32 	%r107, %r107, %r17;
	add.s32 	%r106, %r106, 16;
	setp.ne.s32 	%p6, %r108, 0;
	@%p6 bra 	$L__BB1_4;
$L__BB1_5:
	setp.eq.s32 	%p7, %r12, 0;
	@%p7 bra 	$L__BB1_8;
	mad.lo.s32 	%r97, %r111, %r45, %r2;
	shl.b32 	%r98, %r97, 2;
	add.s32 	%r99, %r65, %r98;
	add.s32 	%r114, %r62, %r99;
	shl.b32 	%r33, %r45, 2;
	add.s32 	%r101, %r111, %r8;
	shl.b32 	%r102, %r101, 2;
	add.s32 	%r113, %r62, %r102;
	neg.s32 	%r112, %r12;
$L__BB1_7:
	.pragma "nounroll";
	ld.shared.u32 	%r103, [%r113];
	ld.shared.u32 	%r104, [%r114];
	mad.lo.s32 	%r116, %r104, %r103, %r116;
	st.shared.u32 	[%r9], %r116;
	add.s32 	%r114, %r114, %r33;
	add.s32 	%r113, %r113, 4;
	add.s32 	%r112, %r112, 1;
	setp.ne.s32 	%p8, %r112, 0;
	@%p8 bra 	$L__BB1_7;
$L__BB1_8:
	cvta.to.global.u64 	%rd10, %rd3;
	mul.wide.s32 	%rd11, %r7, 4;
	add.s64 	%rd12, %rd10, %rd11;
	atom.global.add.u32 	%r105, [%rd12], %r116;
$L__BB1_9:
	ret;

}


// ===== COMPILED SASS (sm_100) =====

	.target	sm_100

	.elftype	@"ET_EXEC"


//--------------------- .note.nv.tkinfo           --------------------------
	.section	.note.nv.tkinfo,"",@"SHT_NOTE"
	.sectionflags	@"SHF_NOTE_NV_TKINFO"
	.tkinfo
        /*0018*/ 	.word	0x00000002
        /*0030*/ 	.string	""
        /*0030*/ 	.string	"ptxas"
        /*0030*/ 	.string	"Cuda compilation tools, release 13.0, V13.0.88"
        /*0030*/ 	.string	"Build cuda_13.0.r13.0/compiler.36424714_0"
        /*0030*/ 	.string	"-arch sm_100 -m 64 "



//--------------------- .note.nv.cuinfo           --------------------------
	.section	.note.nv.cuinfo,"",@"SHT_NOTE"
	.sectionflags	@"SHF_NOTE_NV_CUINFO"
        /*0018*/ 	.short	0x0002
        /*001a*/ 	.short	0x0064
        /*001c*/ 	.short	0x0082
	.zero		2


//--------------------- .nv.info                  --------------------------
	.section	.nv.info,"",@"SHT_CUDA_INFO"
	.align	4


	//----- nvinfo : EIATTR_REGCOUNT
	.align		4
        /*0000*/ 	.byte	0x04, 0x2f
        /*0002*/ 	.short	(.L_1 - .L_0)
	.align		4
.L_0:
        /*0004*/ 	.word	index@(_Z15MatrixMulKernelPiS_S_i)
        /*0008*/ 	.word	0x0000001e


	//----- nvinfo : EIATTR_FRAME_SIZE
	.align		4
.L_1:
        /*000c*/ 	.byte	0x04, 0x11
        /*000e*/ 	.short	(.L_3 - .L_2)
	.align		4
.L_2:
        /*0010*/ 	.word	index@(_Z15MatrixMulKernelPiS_S_i)
        /*0014*/ 	.word	0x00000000


	//----- nvinfo : EIATTR_REGCOUNT
	.align		4
.L_3:
        /*0018*/ 	.byte	0x04, 0x2f
        /*001a*/ 	.short	(.L_5 - .L_4)
	.align		4
.L_4:
        /*001c*/ 	.word	index@(_Z21MatrixMulKernelSharedPiS_S_ii)
        /*0020*/ 	.word	0x00000015


	//----- nvinfo : EIATTR_FRAME_SIZE
	.align		4
.L_5:
        /*0024*/ 	.byte	0x04, 0x11
        /*0026*/ 	.short	(.L_7 - .L_6)
	.align		4
.L_6:
        /*0028*/ 	.word	index@(_Z21MatrixMulKernelSharedPiS_S_ii)
        /*002c*/ 	.word	0x00000000


	//----- nvinfo : EIATTR_MIN_STACK_SIZE
	.align		4
.L_7:
        /*0030*/ 	.byte	0x04, 0x12
        /*0032*/ 	.short	(.L_9 - .L_8)
	.align		4
.L_8:
        /*0034*/ 	.word	index@(_Z21MatrixMulKernelSharedPiS_S_ii)
        /*0038*/ 	.word	0x00000000


	//----- nvinfo : EIATTR_MIN_STACK_SIZE
	.align		4
.L_9:
        /*003c*/ 	.byte	0x04, 0x12
        /*003e*/ 	.short	(.L_11 - .L_10)
	.align		4
.L_10:
        /*0040*/ 	.word	index@(_Z15MatrixMulKernelPiS_S_i)
        /*0044*/ 	.word	0x00000000
.L_11:


//--------------------- .nv.compat                --------------------------
	.section	.nv.compat,"",@"SHT_CUDA_COMPAT_INFO"
	.align	4
        /*0000*/ 	.byte	0x02, 0x09, 0x00, 0x00, 0x02, 0x02, 0x01, 0x00, 0x02, 0x05, 0x05, 0x00, 0x03, 0x07, 0x01, 0x01
        /*0010*/ 	.byte	0x02, 0x03, 0x00, 0x00, 0x02, 0x06, 0x01, 0x00, 0x04, 0x0b, 0x08, 0x00, 0x09, 0x00, 0x00, 0x00
        /*0020*/ 	.byte	0x00, 0x00, 0x00, 0x00


//--------------------- .nv.info._Z21MatrixMulKernelSharedPiS_S_ii --------------------------
	.section	.nv.info._Z21MatrixMulKernelSharedPiS_S_ii,"",@"SHT_CUDA_INFO"
	.sectionflags	@""
	.align	4


	//----- nvinfo : EIATTR_CUDA_API_VERSION
	.align		4
        /*0000*/ 	.byte	0x04, 0x37
        /*0002*/ 	.short	(.L_13 - .L_12)
.L_12:
        /*0004*/ 	.word	0x00000082


	//----- nvinfo : EIATTR_KPARAM_INFO
	.align		4
.L_13:
        /*0008*/ 	.byte	0x04, 0x17
        /*000a*/ 	.short	(.L_15 - .L_14)
.L_14:
        /*000c*/ 	.word	0x00000000
        /*0010*/ 	.short	0x0004
        /*0012*/ 	.short	0x001c
        /*0014*/ 	.byte	0x00, 0xf0, 0x11, 0x00


	//----- nvinfo : EIATTR_KPARAM_INFO
	.align		4
.L_15:
        /*0018*/ 	.byte	0x04, 0x17
        /*001a*/ 	.short	(.L_17 - .L_16)
.L_16:
        /*001c*/ 	.word	0x00000000
        /*0020*/ 	.short	0x0003
        /*0022*/ 	.short	0x0018
        /*0024*/ 	.byte	0x00, 0xf0, 0x11, 0x00


	//----- nvinfo : EIATTR_KPARAM_INFO
	.align		4
.L_17:
        /*0028*/ 	.byte	0x04, 0x17
        /*002a*/ 	.short	(.L_19 - .L_18)
.L_18:
        /*002c*/ 	.word	0x00000000
        /*0030*/ 	.short	0x0002
        /*0032*/ 	.short	0x0010
        /*0034*/ 	.byte	0x00, 0xf5, 0x21, 0x00


	//----- nvinfo : EIATTR_KPARAM_INFO
	.align		4
.L_19:
        /*0038*/ 	.byte	0x04, 0x17
        /*003a*/ 	.short	(.L_21 - .L_20)
.L_20:
        /*003c*/ 	.word	0x00000000
        /*0040*/ 	.short	0x0001
        /*0042*/ 	.short	0x0008
        /*0044*/ 	.byte	0x00, 0xf5, 0x21, 0x00


	//----- nvinfo : EIATTR_KPARAM_INFO
	.align		4
.L_21:
        /*0048*/ 	.byte	0x04, 0x17
        /*004a*/ 	.short	(.L_23 - .L_22)
.L_22:
        /*004c*/ 	.word	0x00000000
        /*0050*/ 	.short	0x0000
        /*0052*/ 	.short	0x0000
        /*0054*/ 	.byte	0x00, 0xf5, 0x21, 0x00


	//----- nvinfo : EIATTR_SPARSE_MMA_MASK
	.align		4
.L_23:
        /*0058*/ 	.byte	0x03, 0x50
        /*005a*/ 	.short	0x0000


	//----- nvinfo : EIATTR_MAXREG_COUNT
	.align		4
        /*005c*/ 	.byte	0x03, 0x1b
        /*005e*/ 	.short	0x00ff


	//----- nvinfo : EIATTR_NUM_BARRIERS
	.align		4
        /*0060*/ 	.byte	0x02, 0x4c
        /*0062*/ 	.byte	0x01
	.zero		1


	//----- nvinfo : EIATTR_MERCURY_ISA_VERSION
	.align		4
        /*0064*/ 	.byte	0x03, 0x5f
        /*0066*/ 	.short	0x0101


	//----- nvinfo : EIATTR_VRC_CTA_INIT_COUNT
	.align		4
        /*0068*/ 	.byte	0x02, 0x4a
	.zero		1
	.zero		1


	//----- nvinfo : EIATTR_EXIT_INSTR_OFFSETS
	.align		4
        /*006c*/ 	.byte	0x04, 0x1c
        /*006e*/ 	.short	(.L_25 - .L_24)


	//   ....[0]....
.L_24:
        /*0070*/ 	.word	0x00000130


	//   ....[1]....
        /*0074*/ 	.word	0x00000f50


	//----- nvinfo : EIATTR_CBANK_PARAM_SIZE
	.align		4
.L_25:
        /*0078*/ 	.byte	0x03, 0x19
        /*007a*/ 	.short	0x0020


	//----- nvinfo : EIATTR_PARAM_CBANK
	.align		4
        /*007c*/ 	.byte	0x04, 0x0a
        /*007e*/ 	.short	(.L_27 - .L_26)
	.align		4
.L_26:
        /*0080*/ 	.word	index@(.nv.constant0._Z21MatrixMulKernelSharedPiS_S_ii)
        /*0084*/ 	.short	0x0380
        /*0086*/ 	.short	0x0020


	//----- nvinfo : EIATTR_SW_WAR
	.align		4
.L_27:
        /*0088*/ 	.byte	0x04, 0x36
        /*008a*/ 	.short	(.L_29 - .L_28)
.L_28:
        /*008c*/ 	.word	0x00000008
.L_29:


//--------------------- .nv.info._Z15MatrixMulKernelPiS_S_i --------------------------
	.section	.nv.info._Z15MatrixMulKernelPiS_S_i,"",@"SHT_CUDA_INFO"
	.sectionflags	@""
	.align	4


	//----- nvinfo : EIATTR_CUDA_API_VERSION
	.align		4
        /*0000*/ 	.byte	0x04, 0x37
        /*0002*/ 	.short	(.L_31 - .L_30)
.L_30:
        /*0004*/ 	.word	0x00000082


	//----- nvinfo : EIATTR_KPARAM_INFO
	.align		4
.L_31:
        /*0008*/ 	.byte	0x04, 0x17
        /*000a*/ 	.short	(.L_33 - .L_32)
.L_32:
        /*000c*/ 	.word	0x00000000
        /*0010*/ 	.short	0x0003
        /*0012*/ 	.short	0x0018
        /*0014*/ 	.byte	0x00, 0xf0, 0x11, 0x00


	//----- nvinfo : EIATTR_KPARAM_INFO
	.align		4
.L_33:
        /*0018*/ 	.byte	0x04, 0x17
        /*001a*/ 	.short	(.L_35 - .L_34)
.L_34:
        /*001c*/ 	.word	0x00000000
        /*0020*/ 	.short	0x0002
        /*0022*/ 	.short	0x0010
        /*0024*/ 	.byte	0x00, 0xf5, 0x21, 0x00


	//----- nvinfo : EIATTR_KPARAM_INFO
	.align		4
.L_35:
        /*0028*/ 	.byte	0x04, 0x17
        /*002a*/ 	.short	(.L_37 - .L_36)
.L_36:
        /*002c*/ 	.word	0x00000000
        /*0030*/ 	.short	0x0001
        /*0032*/ 	.short	0x0008
        /*0034*/ 	.byte	0x00, 0xf5, 0x21, 0x00


	//----- nvinfo : EIATTR_KPARAM_INFO
	.align		4
.L_37:
        /*0038*/ 	.byte	0x04, 0x17
        /*003a*/ 	.short	(.L_39 - .L_38)
.L_38:
        /*003c*/ 	.word	0x00000000
        /*0040*/ 	.short	0x0000
        /*0042*/ 	.short	0x0000
        /*0044*/ 	.byte	0x00, 0xf5, 0x21, 0x00


	//----- nvinfo : EIATTR_SPARSE_MMA_MASK
	.align		4
.L_39:
        /*0048*/ 	.byte	0x03, 0x50
        /*004a*/ 	.short	0x0000


	//----- nvinfo : EIATTR_MAXREG_COUNT
	.align		4
        /*004c*/ 	.byte	0x03, 0x1b
        /*004e*/ 	.short	0x00ff


	//----- nvinfo : EIATTR_MERCURY_ISA_VERSION
	.align		4
        /*0050*/ 	.byte	0x03, 0x5f
        /*0052*/ 	.short	0x0101


	//----- nvinfo : EIATTR_VRC_CTA_INIT_COUNT
	.align		4
        /*0054*/ 	.byte	0x02, 0x4a
	.zero		1
	.zero		1


	//----- nvinfo : EIATTR_EXIT_INSTR_OFFSETS
	.align		4
        /*0058*/ 	.byte	0x04, 0x1c
        /*005a*/ 	.short	(.L_41 - .L_40)


	//   ....[0]....
.L_40:
        /*005c*/ 	.word	0x000000c0


	//   ....[1]....
        /*0060*/ 	.word	0x00000a90


	//----- nvinfo : EIATTR_CBANK_PARAM_SIZE
	.align		4
.L_41:
        /*0064*/ 	.byte	0x03, 0x19
        /*0066*/ 	.short	0x001c


	//----- nvinfo : EIATTR_PARAM_CBANK
	.align		4
        /*0068*/ 	.byte	0x04, 0x0a
        /*006a*/ 	.short	(.L_43 - .L_42)
	.align		4
.L_42:
        /*006c*/ 	.word	index@(.nv.constant0._Z15MatrixMulKernelPiS_S_i)
        /*0070*/ 	.short	0x0380
        /*0072*/ 	.short	0x001c


	//----- nvinfo : EIATTR_SW_WAR
	.align		4
.L_43:
        /*0074*/ 	.byte	0x04, 0x36
        /*0076*/ 	.short	(.L_45 - .L_44)
.L_44:
        /*0078*/ 	.word	0x00000008
.L_45:


//--------------------- .nv.callgraph             --------------------------
	.section	.nv.callgraph,"",@"SHT_CUDA_CALLGRAPH"
	.align	4
	.sectionentsize	8
	.align		4
        /*0000*/ 	.word	0x00000000
	.align		4
        /*0004*/ 	.word	0xffffffff
	.align		4
        /*0008*/ 	.word	0x00000000
	.align		4
        /*000c*/ 	.word	0xfffffffe
	.align		4
        /*0010*/ 	.word	0x00000000
	.align		4
        /*0014*/ 	.word	0xfffffffd
	.align		4
        /*0018*/ 	.word	0x00000000
	.align		4
        /*001c*/ 	.word	0xfffffffc


//--------------------- .text._Z21MatrixMulKernelSharedPiS_S_ii --------------------------
	.section	.text._Z21MatrixMulKernelSharedPiS_S_ii,"ax",@progbits
	.align	128
        .global         _Z21MatrixMulKernelSharedPiS_S_ii
        .type           _Z21MatrixMulKernelSharedPiS_S_ii,@function
        .size           _Z21MatrixMulKernelSharedPiS_S_ii,(.L_x_13 - _Z21MatrixMulKernelSharedPiS_S_ii)
        .other          _Z21MatrixMulKernelSharedPiS_S_ii,@"STO_CUDA_ENTRY STV_DEFAULT"
_Z21MatrixMulKernelSharedPiS_S_ii:
.text._Z21MatrixMulKernelSharedPiS_S_ii:
[----:B------:R-:W-:Y:S01]  /*0000*/  LDC R1, c[0x0][0x37c] ;  /* 0x0000df00ff017b82 */ /* 0x000fe20000000800 */
[----:B------:R-:W0:Y:S01]  /*0010*/  S2R R0, SR_CTAID.Z ;  /* 0x0000000000007919 */ /* 0x000e220000002700 */
[----:B------:R-:W1:Y:S06]  /*0020*/  LDCU.64 UR12, c[0x0][0x398] ;  /* 0x00007300ff0c77ac */ /* 0x000e6c0008000a00 */
[----:B------:R-:W-:Y:S01]  /*0030*/  S2UR UR5, SR_CTAID.Y ;  /* 0x00000000000579c3 */ /* 0x000fe20000002600 */
[----:B------:R-:W2:Y:S01]  /*0040*/  S2R R2, SR_TID.X ;  /* 0x0000000000027919 */ /* 0x000ea20000002100 */
[----:B------:R-:W3:Y:S06]  /*0050*/  S2R R10, SR_TID.Y ;  /* 0x00000000000a7919 */ /* 0x000eec0000002200 */
[----:B------:R-:W2:Y:S01]  /*0060*/  S2UR UR4, SR_CTAID.X ;  /* 0x00000000000479c3 */ /* 0x000ea20000002500 */
[----:B-1----:R-:W-:Y:S01]  /*0070*/  MOV R3, UR12 ;  /* 0x0000000c00037c02 */ /* 0x002fe20008000f00 */
[----:B0-----:R-:W-:-:S04]  /*0080*/  IMAD R0, R0, UR12, RZ ;  /* 0x0000000c00007c24 */ /* 0x001fc8000f8e02ff */
[C---:B--2---:R-:W-:Y:S01]  /*0090*/  IMAD R7, R3.reuse, UR4, R2 ;  /* 0x0000000403077c24 */ /* 0x044fe2000f8e0202 */
[----:B------:R-:W-:Y:S01]  /*00a0*/  R2UR UR7, R0 ;  /* 0x00000000000772ca */ /* 0x000fe200000e0000 */
[----:B---3--:R-:W-:-:S12]  /*00b0*/  IMAD R4, R3, UR5, R10 ;  /* 0x0000000503047c24 */ /* 0x008fd8000f8e020a */
[----:B------:R-:W-:Y:S02]  /*00c0*/  IADD3 R5, PT, PT, R2, UR7, RZ ;  /* 0x0000000702057c10 */ /* 0x000fe4000fffe0ff */
[----:B------:R-:W-:-:S04]  /*00d0*/  IADD3 R6, PT, PT, R10, UR7, RZ ;  /* 0x000000070a067c10 */ /* 0x000fc8000fffe0ff */
[----:B------:R-:W-:Y:S01]  /*00e0*/  VIMNMX R0, PT, PT, R5, R6, !PT ;  /* 0x0000000605007248 */ /* 0x000fe20007fe0100 */
[----:B------:R-:W-:Y:S02]  /*00f0*/  IMAD R5, R4, UR13, R5 ;  /* 0x0000000d04057c24 */ /* 0x000fe4000f8e0205 */
[--C-:B------:R-:W-:Y:S01]  /*0100*/  IMAD R11, R6, UR13, R7.reuse ;  /* 0x0000000d060b7c24 */ /* 0x100fe2000f8e0207 */
[----:B------:R-:W-:Y:S01]  /*0110*/  ISETP.GE.AND P0, PT, R0, UR13, PT ;  /* 0x0000000d00007c0c */ /* 0x000fe2000bf06270 */
[----:B------:R-:W-:-:S12]  /*0120*/  IMAD R0, R4, UR13, R7 ;  /* 0x0000000d04007c24 */ /* 0x000fd8000f8e0207 */
[----:B------:R-:W-:Y:S05]  /*0130*/  @P0 EXIT ;  /* 0x000000000000094d */ /* 0x000fea0003800000 */
[----:B------:R-:W0:Y:S01]  /*0140*/  LDC.64 R6, c[0x0][0x380] ;  /* 0x0000e000ff067b82 */ /* 0x000e220000000a00 */
[----:B------:R-:W1:Y:S07]  /*0150*/  LDCU.64 UR10, c[0x0][0x358] ;  /* 0x00006b00ff0a77ac */ /* 0x000e6e0008000a00 */
[----:B------:R-:W2:Y:S01]  /*0160*/  LDC.64 R8, c[0x0][0x388] ;  /* 0x0000e200ff087b82 */ /* 0x000ea20000000a00 */
[----:B0-----:R-:W-:-:S06]  /*0170*/  IMAD.WIDE R6, R5, 0x4, R6 ;  /* 0x0000000405067825 */ /* 0x001fcc00078e0206 */
[----:B-1----:R-:W3:Y:S01]  /*0180*/  LDG.E R6, desc[UR10][R6.64] ;  /* 0x0000000a06067981 */ /* 0x002ee2000c1e1900 */
[----:B--2---:R-:W-:-:S06]  /*0190*/  IMAD.WIDE R8, R11, 0x4, R8 ;  /* 0x000000040b087825 */ /* 0x004fcc00078e0208 */
[----:B------:R-:W2:Y:S01]  /*01a0*/  LDG.E R8, desc[UR10][R8.64] ;  /* 0x0000000a08087981 */ /* 0x000ea2000c1e1900 */
[----:B------:R-:W0:Y:S01]  /*01b0*/  S2UR UR5, SR_CgaCtaId ;  /* 0x00000000000579c3 */ /* 0x000e220000008800 */
[----:B------:R-:W-:Y:S01]  /*01c0*/  IMAD R5, R10, UR12, RZ ;  /* 0x0000000c0a057c24 */ /* 0x000fe2000f8e02ff */
[----:B------:R-:W-:Y:S01]  /*01d0*/  UMOV UR4, 0x400 ;  /* 0x0000040000047882 */ /* 0x000fe20000000000 */
[----:B------:R-:W-:-:S03]  /*01e0*/  UIMAD UR6, UR12, UR12, URZ ;  /* 0x0000000c0c0672a4 */ /* 0x000fc6000f8e02ff */
[----:B------:R-:W-:-:S03]  /*01f0*/  IADD3 R4, PT, PT, R5, R2, RZ ;  /* 0x0000000205047210 */ /* 0x000fc60007ffe0ff */
[----:B------:R-:W-:Y:S01]  /*0200*/  MOV R10, UR6 ;  /* 0x00000006000a7c02 */ /* 0x000fe20008000f00 */
[----:B0-----:R-:W-:Y:S02]  /*0210*/  ULEA UR4, UR5, UR4, 0x18 ;  /* 0x0000000405047291 */ /* 0x001fe4000f8ec0ff */
[----:B------:R-:W-:-:S04]  /*0220*/  USHF.L.U32 UR5, UR6, 0x2, URZ ;  /* 0x0000000206057899 */ /* 0x000fc800080006ff */
[----:B------:R-:W-:-:S04]  /*0230*/  LEA R11, R4, UR4, 0x2 ;  /* 0x00000004040b7c11 */ /* 0x000fc8000f8e10ff */
[----:B------:R-:W-:Y:S01]  /*0240*/  LEA R4, R10, R11, 0x3 ;  /* 0x0000000b0a047211 */ /* 0x000fe200078e18ff */
[----:B------:R-:W-:-:S04]  /*0250*/  UISETP.GE.AND UP0, UPT, UR7, UR13, UPT ;  /* 0x0000000d0700728c */ /* 0x000fc8000bf06270 */
[----:B------:R-:W-:Y:S01]  /*0260*/  UISETP.LT.OR UP0, UPT, UR12, 0x1, UP0 ;  /* 0x000000010c00788c */ /* 0x000fe20008701670 */
[----:B---3--:R0:W-:Y:S04]  /*0270*/  STS [R11], R6 ;  /* 0x000000060b007388 */ /* 0x0081e80000000800 */
[----:B--2---:R0:W-:Y:S04]  /*0280*/  STS [R11+UR5], R8 ;  /* 0x000000080b007988 */ /* 0x0041e80008000805 */
[----:B------:R0:W-:Y:S01]  /*0290*/  STS [R4], RZ ;  /* 0x000000ff04007388 */ /* 0x0001e20000000800 */
[----:B------:R-:W-:Y:S06]  /*02a0*/  BAR.SYNC.DEFER_BLOCKING 0x0 ;  /* 0x0000000000007b1d */ /* 0x000fec0000010000 */
[----:B------:R0:W1:Y:S01]  /*02b0*/  LDS R7, [R4] ;  /* 0x0000000004077984 */ /* 0x0000620000000800 */
[----:B------:R-:W-:Y:S05]  /*02c0*/  BRA.U UP0, `(.L_x_0) ;  /* 0x0000000d00147547 */ /* 0x000fea000b800000 */
[----:B------:R-:W-:Y:S01]  /*02d0*/  UIADD3 UR6, UPT, UPT, UR12, -0x1, URZ ;  /* 0xffffffff0c067890 */ /* 0x000fe2000fffe0ff */
[----:B0-----:R-:W-:Y:S01]  /*02e0*/  LOP3.LUT R6, RZ, UR7, RZ, 0x33, !PT ;  /* 0x00000007ff067c12 */ /* 0x001fe2000f8e33ff */
[----:B------:R-:W-:-:S04]  /*02f0*/  HFMA2 R8, -RZ, RZ, 0, 0 ;  /* 0x00000000ff087431 */ /* 0x000fc800000001ff */
[----:B------:R-:W-:-:S04]  /*0300*/  MOV R9, UR6 ;  /* 0x0000000600097c02 */ /* 0x000fc80008000f00 */
[----:B------:R-:W-:-:S04]  /*0310*/  VIADDMNMX.U32 R6, R6, UR13, R9, PT ;  /* 0x0000000d06067c46 */ /* 0x000fc8000b800009 */
[C---:B------:R-:W-:Y:S02]  /*0320*/  ISETP.GE.U32.AND P0, PT, R6.reuse, 0x3, PT ;  /* 0x000000030600780c */ /* 0x040fe40003f06070 */
[----:B------:R-:W-:-:S04]  /*0330*/  IADD3 R9, PT, PT, R6, 0x1, RZ ;  /* 0x0000000106097810 */ /* 0x000fc80007ffe0ff */
[----:B------:R-:W-:-:S07]  /*0340*/  LOP3.LUT R6, R9, 0x3, RZ, 0xc0, !PT ;  /* 0x0000000309067812 */ /* 0x000fce00078ec0ff */
[----:B------:R-:W-:Y:S05]  /*0350*/  @!P0 BRA `(.L_x_1) ;  /* 0x0000000800ac8947 */ /* 0x000fea0003800000 */
[----:B------:R-:W-:Y:S01]  /*0360*/  LOP3.LUT R8, R9, 0xfffffffc, RZ, 0xc0, !PT ;  /* 0xfffffffc09087812 */ /* 0x000fe200078ec0ff */
[----:B------:R-:W-:Y:S01]  /*0370*/  ULEA UR6, UR12, 0x4, 0x2 ;  /* 0x000000040c067891 */ /* 0x000fe2000f8e10ff */
[----:B------:R-:W-:Y:S01]  /*0380*/  LEA R11, R5, UR4, 0x2 ;  /* 0x00000004050b7c11 */ /* 0x000fe2000f8e10ff */
[----:B------:R-:W-:Y:S01]  /*0390*/  ULEA UR8, UR12, 0x8, 0x2 ;  /* 0x000000080c087891 */ /* 0x000fe2000f8e10ff */
[----:B------:R-:W-:Y:S01]  /*03a0*/  IADD3 R9, PT, PT, -R8, RZ, RZ ;  /* 0x000000ff08097210 */ /* 0x000fe20007ffe1ff */
[----:B------:R-:W-:Y:S01]  /*03b0*/  ULEA UR9, UR12, 0xc, 0x2 ;  /* 0x0000000c0c097891 */ /* 0x000fe2000f8e10ff */
[----:B------:R-:W-:Y:S02]  /*03c0*/  LEA R10, R2, UR4, 0x2 ;  /* 0x00000004020a7c11 */ /* 0x000fe4000f8e10ff */
[----:B------:R-:W-:Y:S02]  /*03d0*/  ISETP.GE.AND P0, PT, R9, RZ, PT ;  /* 0x000000ff0900720c */ /* 0x000fe40003f06270 */
[----:B------:R-:W-:-:S11]  /*03e0*/  IADD3 R11, PT, PT, R11, 0x8, RZ ;  /* 0x000000080b0b7810 */ /* 0x000fd60007ffe0ff */
[----:B------:R-:W-:Y:S05]  /*03f0*/  @P0 BRA `(.L_x_2) ;  /* 0x0000000800240947 */ /* 0x000fea0003800000 */
[----:B------:R-:W-:Y:S02]  /*0400*/  IADD3 R12, PT, PT, -R9, RZ, RZ ;  /* 0x000000ff090c7210 */ /* 0x000fe40007ffe1ff */
[----:B------:R-:W-:Y:S02]  /*0410*/  PLOP3.LUT P0, PT, PT, PT, PT, 0x80, 0x8 ;  /* 0x000000000008781c */ /* 0x000fe40003f0f070 */
[----:B------:R-:W-:-:S13]  /*0420*/  ISETP.GT.AND P1, PT, R12, 0xc, PT ;  /* 0x0000000c0c00780c */ /* 0x000fda0003f24270 */
[----:B------:R-:W-:Y:S05]  /*0430*/  @!P1 BRA `(.L_x_3) ;  /* 0x0000000400549947 */ /* 0x000fea0003800000 */
[----:B------:R-:W-:-:S13]  /*0440*/  PLOP3.LUT P0, PT, PT, PT, PT, 0x8, 0x80 ;  /* 0x000000000080781c */ /* 0x000fda0003f0e170 */
.L_x_4:
[----:B------:R-:W-:Y:S01]  /*0450*/  LDS R12, [R11+-0x8] ;  /* 0xfffff8000b0c7984 */ /* 0x000fe20000000800 */
[--C-:B------:R-:W-:Y:S01]  /*0460*/  IMAD R14, R3, UR8, R10.reuse ;  /* 0x00000008030e7c24 */ /* 0x100fe2000f8e020a */
[----:B------:R-:W-:Y:S01]  /*0470*/  IADD3 R9, PT, PT, R9, 0x10, RZ ;  /* 0x0000001009097810 */ /* 0x000fe20007ffe0ff */
[--C-:B------:R-:W-:Y:S01]  /*0480*/  IMAD R16, R3, UR9, R10.reuse ;  /* 0x0000000903107c24 */ /* 0x100fe2000f8e020a */
[----:B------:R-:W1:Y:S02]  /*0490*/  LDS R13, [R10+UR5] ;  /* 0x000000050a0d7984 */ /* 0x000e640008000800 */
[----:B------:R-:W-:Y:S01]  /*04a0*/  ISETP.GE.AND P1, PT, R9, -0xc, PT ;  /* 0xfffffff40900780c */ /* 0x000fe20003f26270 */
[----:B-1----:R-:W-:Y:S02]  /*04b0*/  IMAD R13, R12, R13, R7 ;  /* 0x0000000d0c0d7224 */ /* 0x002fe400078e0207 */
[C---:B0-----:R-:W-:Y:S01]  /*04c0*/  IMAD R7, R3.reuse, UR6, R10 ;  /* 0x0000000603077c24 */ /* 0x041fe2000f8e020a */
[----:B------:R-:W-:-:S02]  /*04d0*/  LEA R10, R3, R10, 0x4 ;  /* 0x0000000a030a7211 */ /* 0x000fc400078e20ff */
[----:B------:R-:W-:Y:S04]  /*04e0*/  STS [R4], R13 ;  /* 0x0000000d04007388 */ /* 0x000fe80000000800 */
[----:B------:R-:W-:Y:S04]  /*04f0*/  LDS R7, [R7] ;  /* 0x0000000007077984 */ /* 0x000fe80000000800 */
[----:B------:R-:W0:Y:S02]  /*0500*/  LDS R12, [R11+-0x4] ;  /* 0xfffffc000b0c7984 */ /* 0x000e240000000800 */
[----:B0-----:R-:W-:-:S05]  /*0510*/  IMAD R15, R12, R7, R13 ;  /* 0x000000070c0f7224 */ /* 0x001fca00078e020d */
[----:B------:R-:W-:Y:S04]  /*0520*/  STS [R4], R15 ;  /* 0x0000000f04007388 */ /* 0x000fe80000000800 */
[----:B------:R-:W-:Y:S04]  /*0530*/  LDS R14, [R14] ;  /* 0x000000000e0e7984 */ /* 0x000fe80000000800 */
[----:B------:R-:W0:Y:S02]  /*0540*/  LDS R12, [R11] ;  /* 0x000000000b0c7984 */ /* 0x000e240000000800 */
[----:B0-----:R-:W-:-:S02]  /*0550*/  IMAD R17, R12, R14, R15 ;  /* 0x0000000e0c117224 */ /* 0x001fc400078e020f */
[----:B------:R-:W-:-:S03]  /*0560*/  IMAD R14, R3, UR6, R10 ;  /* 0x00000006030e7c24 */ /* 0x000fc6000f8e020a */
[----:B------:R-:W-:Y:S04]  /*0570*/  STS [R4], R17 ;  /* 0x0000001104007388 */ /* 0x000fe80000000800 */
[----:B------:R-:W-:Y:S04]  /*0580*/  LDS R16, [R16] ;  /* 0x0000000010107984 */ /* 0x000fe80000000800 */
[----:B------:R-:W0:Y:S02]  /*0590*/  LDS R12, [R11+0x4] ;  /* 0x000004000b0c7984 */ /* 0x000e240000000800 */
[----:B0-----:R-:W-:-:S02]  /*05a0*/  IMAD R7, R12, R16, R17 ;  /* 0x000000100c077224 */ /* 0x001fc400078e0211 */
[C-C-:B------:R-:W-:Y:S02]  /*05b0*/  IMAD R16, R3.reuse, UR8, R10.reuse ;  /* 0x0000000803107c24 */ /* 0x140fe4000f8e020a */
[C---:B------:R-:W-:Y:S01]  /*05c0*/  IMAD R17, R3.reuse, UR9, R10 ;  /* 0x0000000903117c24 */ /* 0x040fe2000f8e020a */
[----:B------:R-:W-:Y:S04]  /*05d0*/  STS [R4], R7 ;  /* 0x0000000704007388 */ /* 0x000fe80000000800 */
[----:B------:R-:W-:Y:S04]  /*05e0*/  LDS R12, [R11+0x8] ;  /* 0x000008000b0c7984 */ /* 0x000fe80000000800 */
[----:B------:R0:W1:Y:S02]  /*05f0*/  LDS R13, [R10+UR5] ;  /* 0x000000050a0d7984 */ /* 0x0000640008000800 */
[----:B0-----:R-:W-:Y:S01]  /*0600*/  LEA R10, R3, R10, 0x4 ;  /* 0x0000000a030a7211 */ /* 0x001fe200078e20ff */
[----:B-1----:R-:W-:-:S05]  /*0610*/  IMAD R13, R12, R13, R7 ;  /* 0x0000000d0c0d7224 */ /* 0x002fca00078e0207 */
[----:B------:R-:W-:Y:S04]  /*0620*/  STS [R4], R13 ;  /* 0x0000000d04007388 */ /* 0x000fe80000000800 */
[----:B------:R-:W-:Y:S04]  /*0630*/  LDS R14, [R14] ;  /* 0x000000000e0e7984 */ /* 0x000fe80000000800 */
[----:B------:R-:W0:Y:S02]  /*0640*/  LDS R12, [R11+0xc] ;  /* 0x00000c000b0c7984 */ /* 0x000e240000000800 */
[----:B0-----:R-:W-:-:S05]  /*0650*/  IMAD R15, R12, R14, R13 ;  /* 0x0000000e0c0f7224 */ /* 0x001fca00078e020d */
[----:B------:R-:W-:Y:S04]  /*0660*/  STS [R4], R15 ;  /* 0x0000000f04007388 */ /* 0x000fe80000000800 */
[----:B------:R-:W-:Y:S04]  /*0670*/  LDS R16, [R16] ;  /* 0x0000000010107984 */ /* 0x000fe80000000800 */
[----:B------:R-:W0:Y:S02]  /*0680*/  LDS R12, [R11+0x10] ;  /* 0x000010000b0c7984 */ /* 0x000e240000000800 */
[----:B0-----:R-:W-:-:S02]  /*0690*/  IMAD R7, R12, R16, R15 ;  /* 0x000000100c077224 */ /* 0x001fc400078e020f */
[----:B------:R-:W-:-:S03]  /*06a0*/  IMAD R16, R3, UR8, R10 ;  /* 0x0000000803107c24 */ /* 0x000fc6000f8e020a */
[----:B------:R-:W-:Y:S04]  /*06b0*/  STS [R4], R7 ;  /* 0x0000000704007388 */ /* 0x000fe80000000800 */
[----:B------:R-:W-:Y:S04]  /*06c0*/  LDS R17, [R17] ;  /* 0x0000000011117984 */ /* 0x000fe80000000800 */
[----:B------:R-:W0:Y:S02]  /*06d0*/  LDS R12, [R11+0x14] ;  /* 0x000014000b0c7984 */ /* 0x000e240000000800 */
[----:B0-----:R-:W-:-:S02]  /*06e0*/  IMAD R13, R12, R17, R7 ;  /* 0x000000110c0d7224 */ /* 0x001fc400078e0207 */
[----:B------:R-:W-:-:S03]  /*06f0*/  IMAD R17, R3, UR9, R10 ;  /* 0x0000000903117c24 */ /* 0x000fc6000f8e020a */
[----:B------:R-:W-:Y:S04]  /*0700*/  STS [R4], R13 ;  /* 0x0000000d04007388 */ /* 0x000fe80000000800 */
[----:B------:R-:W-:Y:S04]  /*0710*/  LDS R12, [R11+0x18] ;  /* 0x000018000b0c7984 */ /* 0x000fe80000000800 */
[----:B------:R-:W0:Y:S02]  /*0720*/  LDS R14, [R10+UR5] ;  /* 0x000000050a0e7984 */ /* 0x000e240008000800 */
[----:B0-----:R-:W-:-:S02]  /*0730*/  IMAD R15, R12, R14, R13 ;  /* 0x0000000e0c0f7224 */ /* 0x001fc400078e020d */
[C---:B------:R-:W-:Y:S01]  /*0740*/  IMAD R14, R3.reuse, UR6, R10 ;  /* 0x00000006030e7c24 */ /* 0x040fe2000f8e020a */
[----:B------:R-:W-:Y:S02]  /*0750*/  LEA R10, R3, R10, 0x4 ;  /* 0x0000000a030a7211 */ /* 0x000fe400078e20ff */
        /* <DEDUP_REMOVED lines=27> */
[----:B0-----:R-:W-:-:S05]  /*0910*/  IMAD R15, R12, R16, R13 ;  /* 0x000000100c0f7224 */ /* 0x001fca00078e020d */
[----:B------:R-:W-:Y:S04]  /*0920*/  STS [R4], R15 ;  /* 0x0000000f04007388 */ /* 0x000fe80000000800 */
[----:B------:R-:W-:Y:S04]  /*0930*/  LDS R17, [R17] ;  /* 0x0000000011117984 */ /* 0x000fe80000000800 */
[----:B------:R0:W1:Y:S02]  /*0940*/  LDS R12, [R11+0x34] ;  /* 0x000034000b0c7984 */ /* 0x0000640000000800 */
[----:B0-----:R-:W-:Y:S01]  /*0950*/  IADD3 R11, PT, PT, R11, 0x40, RZ ;  /* 0x000000400b0b7810 */ /* 0x001fe20007ffe0ff */
[----:B-1----:R-:W-:-:S05]  /*0960*/  IMAD R7, R12, R17, R15 ;  /* 0x000000110c077224 */ /* 0x002fca00078e020f */
[----:B------:R0:W-:Y:S01]  /*0970*/  STS [R4], R7 ;  /* 0x0000000704007388 */ /* 0x0001e20000000800 */
[----:B------:R-:W-:Y:S05]  /*0980*/  @!P1 BRA `(.L_x_4) ;  /* 0xfffffff800b09947 */ /* 0x000fea000383ffff */
.L_x_3:
[----:B------:R-:W-:-:S04]  /*0990*/  IADD3 R12, PT, PT, -R9, RZ, RZ ;  /* 0x000000ff090c7210 */ /* 0x000fc80007ffe1ff */
[----:B------:R-:W-:-:S13]  /*09a0*/  ISETP.GT.AND P1, PT, R12, 0x4, PT ;  /* 0x000000040c00780c */ /* 0x000fda0003f24270 */
[----:B------:R-:W-:Y:S05]  /*09b0*/  @!P1 BRA `(.L_x_5) ;  /* 0x0000000000ac9947 */ /* 0x000fea0003800000 */
[----:B------:R-:W-:Y:S01]  /*09c0*/  LDS R12, [R11+-0x8] ;  /* 0xfffff8000b0c7984 */ /* 0x000fe20000000800 */
[C-C-:B------:R-:W-:Y:S01]  /*09d0*/  IMAD R14, R3.reuse, UR8, R10.reuse ;  /* 0x00000008030e7c24 */ /* 0x140fe2000f8e020a */
[----:B------:R-:W-:Y:S01]  /*09e0*/  PLOP3.LUT P0, PT, PT, PT, PT, 0x8, 0x80 ;  /* 0x000000000080781c */ /* 0x000fe20003f0e170 */
[--C-:B------:R-:W-:Y:S01]  /*09f0*/  IMAD R16, R3, UR9, R10.reuse ;  /* 0x0000000903107c24 */ /* 0x100fe2000f8e020a */
[----:B------:R-:W1:Y:S01]  /*0a00*/  LDS R13, [R10+UR5] ;  /* 0x000000050a0d7984 */ /* 0x000e620008000800 */
[----:B------:R-:W-:Y:S01]  /*0a10*/  IADD3 R9, PT, PT, R9, 0x8, RZ ;  /* 0x0000000809097810 */ /* 0x000fe20007ffe0ff */
[----:B-1----:R-:W-:Y:S02]  /*0a20*/  IMAD R13, R12, R13, R7 ;  /* 0x0000000d0c0d7224 */ /* 0x002fe400078e0207 */
[C---:B0-----:R-:W-:Y:S01]  /*0a30*/  IMAD R7, R3.reuse, UR6, R10 ;  /* 0x0000000603077c24 */ /* 0x041fe2000f8e020a */
[C---:B------:R-:W-:Y:S02]  /*0a40*/  LEA R10, R3.reuse, R10, 0x4 ;  /* 0x0000000a030a7211 */ /* 0x040fe400078e20ff */
[----:B------:R-:W-:Y:S03]  /*0a50*/  STS [R4], R13 ;  /* 0x0000000d04007388 */ /* 0x000fe60000000800 */
[----:B------:R-:W-:Y:S01]  /*0a60*/  IMAD R18, R3, UR9, R10 ;  /* 0x0000000903127c24 */ /* 0x000fe2000f8e020a */
        /* <DEDUP_REMOVED lines=31> */
[----:B------:R2:W-:Y:S02]  /*0c60*/  STS [R4], R7 ;  /* 0x0000000704007388 */ /* 0x0005e40000000800 */
.L_x_5:
[----:B------:R-:W-:-:S13]  /*0c70*/  ISETP.NE.OR P0, PT, R9, RZ, P0 ;  /* 0x000000ff0900720c */ /* 0x000fda0000705670 */
[----:B------:R-:W-:Y:S05]  /*0c80*/  @!P0 BRA `(.L_x_1) ;  /* 0x0000000000608947 */ /* 0x000fea0003800000 */
.L_x_2:
[----:B------:R-:W-:Y:S01]  /*0c90*/  LDS R12, [R11+-0x8] ;  /* 0xfffff8000b0c7984 */ /* 0x000fe20000000800 */
[--C-:B------:R-:W-:Y:S01]  /*0ca0*/  IMAD R14, R3, UR6, R10.reuse ;  /* 0x00000006030e7c24 */ /* 0x100fe2000f8e020a */
[----:B------:R-:W-:Y:S01]  /*0cb0*/  IADD3 R9, PT, PT, R9, 0x4, RZ ;  /* 0x0000000409097810 */ /* 0x000fe20007ffe0ff */
[C-C-:B------:R-:W-:Y:S01]  /*0cc0*/  IMAD R16, R3.reuse, UR8, R10.reuse ;  /* 0x0000000803107c24 */ /* 0x140fe2000f8e020a */
[----:B---3--:R3:W1:Y:S01]  /*0cd0*/  LDS R13, [R10+UR5] ;  /* 0x000000050a0d7984 */ /* 0x0086620008000800 */
[----:B------:R-:W-:Y:S01]  /*0ce0*/  IMAD R18, R3, UR9, R10 ;  /* 0x0000000903127c24 */ /* 0x000fe2000f8e020a */
[----:B------:R-:W-:Y:S02]  /*0cf0*/  ISETP.NE.AND P0, PT, R9, RZ, PT ;  /* 0x000000ff0900720c */ /* 0x000fe40003f05270 */
[----:B---3--:R-:W-:Y:S01]  /*0d00*/  LEA R10, R3, R10, 0x4 ;  /* 0x0000000a030a7211 */ /* 0x008fe200078e20ff */
[----:B-1----:R-:W-:-:S05]  /*0d10*/  IMAD R13, R12, R13, R7 ;  /* 0x0000000d0c0d7224 */ /* 0x002fca00078e0207 */
[----:B------:R-:W-:Y:S04]  /*0d20*/  STS [R4], R13 ;  /* 0x0000000d04007388 */ /* 0x000fe80000000800 */
[----:B0-2---:R-:W-:Y:S04]  /*0d30*/  LDS R7, [R14] ;  /* 0x000000000e077984 */ /* 0x005fe80000000800 */
[----:B------:R-:W0:Y:S02]  /*0d40*/  LDS R12, [R11+-0x4] ;  /* 0xfffffc000b0c7984 */ /* 0x000e240000000800 */
[----:B0-----:R-:W-:-:S05]  /*0d50*/  IMAD R15, R12, R7, R13 ;  /* 0x000000070c0f7224 */ /* 0x001fca00078e020d */
[----:B------:R-:W-:Y:S04]  /*0d60*/  STS [R4], R15 ;  /* 0x0000000f04007388 */ /* 0x000fe80000000800 */
[----:B------:R-:W-:Y:S04]  /*0d70*/  LDS R7, [R16] ;  /* 0x0000000010077984 */ /* 0x000fe80000000800 */
[----:B------:R-:W0:Y:S02]  /*0d80*/  LDS R12, [R11] ;  /* 0x000000000b0c7984 */ /* 0x000e240000000800 */
[----:B0-----:R-:W-:-:S05]  /*0d90*/  IMAD R17, R12, R7, R15 ;  /* 0x000000070c117224 */ /* 0x001fca00078e020f */
[----:B------:R-:W-:Y:S04]  /*0da0*/  STS [R4], R17 ;  /* 0x0000001104007388 */ /* 0x000fe80000000800 */
[----:B------:R-:W-:Y:S04]  /*0db0*/  LDS R7, [R18] ;  /* 0x0000000012077984 */ /* 0x000fe80000000800 */
[----:B------:R0:W1:Y:S02]  /*0dc0*/  LDS R12, [R11+0x4] ;  /* 0x000004000b0c7984 */ /* 0x0000640000000800 */
[----:B0-----:R-:W-:Y:S01]  /*0dd0*/  IADD3 R11, PT, PT, R11, 0x10, RZ ;  /* 0x000000100b0b7810 */ /* 0x001fe20007ffe0ff */
[----:B-1----:R-:W-:-:S05]  /*0de0*/  IMAD R7, R12, R7, R17 ;  /* 0x000000070c077224 */ /* 0x002fca00078e0211 */
[----:B------:R3:W-:Y:S01]  /*0df0*/  STS [R4], R7 ;  /* 0x0000000704007388 */ /* 0x0007e20000000800 */
[----:B------:R-:W-:Y:S05]  /*0e00*/  @P0 BRA `(.L_x_2) ;  /* 0xfffffffc00a00947 */ /* 0x000fea000383ffff */
.L_x_1:
[----:B------:R-:W-:-:S13]  /*0e10*/  ISETP.NE.AND P0, PT, R6, RZ, PT ;  /* 0x000000ff0600720c */ /* 0x000fda0003f05270 */
[----:B------:R-:W-:Y:S05]  /*0e20*/  @!P0 BRA `(.L_x_0) ;  /* 0x00000000003c8947 */ /* 0x000fea0003800000 */
[----:B------:R-:W-:Y:S01]  /*0e30*/  IMAD R2, R8, UR12, R2 ;  /* 0x0000000c08027c24 */ /* 0x000fe2000f8e0202 */
[----:B------:R-:W-:Y:S02]  /*0e40*/  IADD3 R5, PT, PT, R5, R8, RZ ;  /* 0x0000000805057210 */ /* 0x000fe40007ffe0ff */
[----:B------:R-:W-:Y:S02]  /*0e50*/  IADD3 R6, PT, PT, -R6, RZ, RZ ;  /* 0x000000ff06067210 */ /* 0x000fe40007ffe1ff */
[----:B------:R-:W-:Y:S02]  /*0e60*/  LEA R2, R2, UR5, 0x2 ;  /* 0x0000000502027c11 */ /* 0x000fe4000f8e10ff */
[----:B------:R-:W-:Y:S02]  /*0e70*/  LEA R5, R5, UR4, 0x2 ;  /* 0x0000000405057c11 */ /* 0x000fe4000f8e10ff */
[----:B------:R-:W-:-:S07]  /*0e80*/  IADD3 R2, PT, PT, R2, UR4, RZ ;  /* 0x0000000402027c10 */ /* 0x000fce000fffe0ff */
.L_x_6:
[----:B----4-:R4:W-:Y:S01]  /*0e90*/  LDS R8, [R5] ;  /* 0x0000000005087984 */ /* 0x0109e20000000800 */
[----:B------:R-:W-:-:S03]  /*0ea0*/  IADD3 R6, PT, PT, R6, 0x1, RZ ;  /* 0x0000000106067810 */ /* 0x000fc60007ffe0ff */
[----:B------:R5:W0:Y:S01]  /*0eb0*/  LDS R9, [R2] ;  /* 0x0000000002097984 */ /* 0x000a220000000800 */
[----:B------:R-:W-:Y:S02]  /*0ec0*/  ISETP.NE.AND P0, PT, R6, RZ, PT ;  /* 0x000000ff0600720c */ /* 0x000fe40003f05270 */
[----:B----4-:R-:W-:Y:S02]  /*0ed0*/  IADD3 R5, PT, PT, R5, 0x4, RZ ;  /* 0x0000000405057810 */ /* 0x010fe40007ffe0ff */
[----:B-----5:R-:W-:Y:S01]  /*0ee0*/  LEA R2, R3, R2, 0x2 ;  /* 0x0000000203027211 */ /* 0x020fe200078e10ff */
[----:B0123--:R-:W-:-:S05]  /*0ef0*/  IMAD R7, R8, R9, R7 ;  /* 0x0000000908077224 */ /* 0x00ffca00078e0207 */
[----:B------:R4:W-:Y:S03]  /*0f00*/  STS [R4], R7 ;  /* 0x0000000704007388 */ /* 0x0009e60000000800 */
[----:B------:R-:W-:Y:S05]  /*0f10*/  @P0 BRA `(.L_x_6) ;  /* 0xfffffffc00dc0947 */ /* 0x000fea000383ffff */
.L_x_0:
[----:B------:R-:W5:Y:S02]  /*0f20*/  LDC.64 R2, c[0x0][0x390] ;  /* 0x0000e400ff027b82 */ /* 0x000f640000000a00 */
[----:B-----5:R-:W-:-:S05]  /*0f30*/  IMAD.WIDE R2, R0, 0x4, R2 ;  /* 0x0000000400027825 */ /* 0x020fca00078e0202 */
[----:B-1----:R-:W-:Y:S01]  /*0f40*/  REDG.E.ADD.STRONG.GPU desc[UR10][R2.64], R7 ;  /* 0x000000070200798e */ /* 0x002fe2000c12e10a */
[----:B------:R-:W-:Y:S05]  /*0f50*/  EXIT ;  /* 0x000000000000794d */ /* 0x000fea0003800000 */
.L_x_7:
[----:B------:R-:W-:-:S00]  /*0f60*/  BRA `(.L_x_7) ;  /* 0xfffffffc00fc7947 */ /* 0x000fc0000383ffff */
[----:B------:R-:W-:-:S00]  /*0f70*/  NOP ;  /* 0x0000000000007918 */ /* 0x000fc00000000000 */
        /* <DEDUP_REMOVED lines=8> */
.L_x_13:


//--------------------- .text._Z15MatrixMulKernelPiS_S_i --------------------------
	.section	.text._Z15MatrixMulKernelPiS_S_i,"ax",@progbits
	.align	128
        .global         _Z15MatrixMulKernelPiS_S_i
        .type           _Z15MatrixMulKernelPiS_S_i,@function
        .size           _Z15MatrixMulKernelPiS_S_i,(.L_x_14 - _Z15MatrixMulKernelPiS_S_i)
        .other          _Z15MatrixMulKernelPiS_S_i,@"STO_CUDA_ENTRY STV_DEFAULT"
_Z15MatrixMulKernelPiS_S_i:
.text._Z15MatrixMulKernelPiS_S_i:
[----:B------:R-:W-:Y:S01]  /*0000*/  LDC R1, c[0x0][0x37c] ;  /* 0x0000df00ff017b82 */ /* 0x000fe20000000800 */
[----:B------:R-:W0:Y:S07]  /*0010*/  S2R R3, SR_TID.X ;  /* 0x0000000000037919 */ /* 0x000e2e0000002100 */
[----:B------:R-:W0:Y:S01]  /*0020*/  LDC R0, c[0x0][0x360] ;  /* 0x0000d800ff007b82 */ /* 0x000e220000000800 */
[----:B------:R-:W1:Y:S01]  /*0030*/  LDCU UR20, c[0x0][0x398] ;  /* 0x00007300ff1477ac */ /* 0x000e620008000800 */
[----:B------:R-:W2:Y:S06]  /*0040*/  S2R R2, SR_TID.Y ;  /* 0x0000000000027919 */ /* 0x000eac0000002200 */
[----:B------:R-:W0:Y:S08]  /*0050*/  S2UR UR4, SR_CTAID.X ;  /* 0x00000000000479c3 */ /* 0x000e300000002500 */
[----:B------:R-:W2:Y:S08]  /*0060*/  S2UR UR5, SR_CTAID.Y ;  /* 0x00000000000579c3 */ /* 0x000eb00000002600 */
[----:B------:R-:W2:Y:S01]  /*0070*/  LDC R13, c[0x0][0x364] ;  /* 0x0000d900ff0d7b82 */ /* 0x000ea20000000800 */
[----:B0-----:R-:W-:-:S02]  /*0080*/  IMAD R0, R0, UR4, R3 ;  /* 0x0000000400007c24 */ /* 0x001fc4000f8e0203 */
[----:B--2---:R-:W-:-:S05]  /*0090*/  IMAD R13, R13, UR5, R2 ;  /* 0x000000050d0d7c24 */ /* 0x004fca000f8e0202 */
[----:B------:R-:W-:-:S04]  /*00a0*/  VIMNMX R2, PT, PT, R0, R13, !PT ;  /* 0x0000000d00027248 */ /* 0x000fc80007fe0100 */
[----:B-1----:R-:W-:-:S13]  /*00b0*/  ISETP.GE.AND P0, PT, R2, UR20, PT ;  /* 0x0000001402007c0c */ /* 0x002fda000bf06270 */
[----:B------:R-:W-:Y:S05]  /*00c0*/  @P0 EXIT ;  /* 0x000000000000094d */ /* 0x000fea0003800000 */
[----:B------:R-:W-:Y:S01]  /*00d0*/  UISETP.GE.U32.AND UP0, UPT, UR20, 0x8, UPT ;  /* 0x000000081400788c */ /* 0x000fe2000bf06070 */
[----:B------:R-:W-:Y:S02]  /*00e0*/  HFMA2 R12, -RZ, RZ, 0, 0 ;  /* 0x00000000ff0c7431 */ /* 0x000fe400000001ff */
[----:B------:R-:W-:Y:S01]  /*00f0*/  IMAD R13, R13, UR20, RZ ;  /* 0x000000140d0d7c24 */ /* 0x000fe2000f8e02ff */
[----:B------:R-:W-:Y:S01]  /*0100*/  UMOV UR4, URZ ;  /* 0x000000ff00047c82 */ /* 0x000fe20008000000 */
[----:B------:R-:W0:Y:S04]  /*0110*/  LDCU.64 UR18, c[0x0][0x358] ;  /* 0x00006b00ff1277ac */ /* 0x000e280008000a00 */
[----:B------:R-:W-:Y:S05]  /*0120*/  BRA.U !UP0, `(.L_x_8) ;  /* 0x0000000508047547 */ /* 0x000fea000b800000 */
[----:B------:R-:W1:Y:S01]  /*0130*/  LDCU.128 UR24, c[0x0][0x380] ;  /* 0x00007000ff1877ac */ /* 0x000e620008000c00 */
[----:B------:R-:W-:Y:S02]  /*0140*/  MOV R12, RZ ;  /* 0x000000ff000c7202 */ /* 0x000fe40000000f00 */
[----:B------:R-:W-:Y:S01]  /*0150*/  MOV R14, R0 ;  /* 0x00000000000e7202 */ /* 0x000fe20000000f00 */
[----:B------:R-:W-:-:S04]  /*0160*/  ULOP3.LUT UR4, UR20, 0x7ffffff8, URZ, 0xc0, !UPT ;  /* 0x7ffffff814047892 */ /* 0x000fc8000f8ec0ff */
[----:B------:R-:W-:Y:S01]  /*0170*/  UIADD3 UR5, UPT, UPT, -UR4, URZ, URZ ;  /* 0x000000ff04057290 */ /* 0x000fe2000fffe1ff */
[----:B-1----:R-:W-:Y:S01]  /*0180*/  MOV R2, UR24 ;  /* 0x0000001800027c02 */ /* 0x002fe20008000f00 */
[----:B------:R-:W-:Y:S01]  /*0190*/  UIMAD.WIDE UR6, UR20, 0x8, UR26 ;  /* 0x00000008140678a5 */ /* 0x000fe2000f8e021a */
[----:B------:R-:W-:Y:S01]  /*01a0*/  MOV R3, UR25 ;  /* 0x0000001900037c02 */ /* 0x000fe20008000f00 */
[----:B------:R-:W-:Y:S02]  /*01b0*/  UIMAD.WIDE UR8, UR20, 0xc, UR26 ;  /* 0x0000000c140878a5 */ /* 0x000fe4000f8e021a */
[----:B------:R-:W-:Y:S01]  /*01c0*/  UIMAD.WIDE UR10, UR20, 0x10, UR26 ;  /* 0x00000010140a78a5 */ /* 0x000fe2000f8e021a */
[----:B------:R-:W-:Y:S01]  /*01d0*/  IMAD.WIDE.U32 R2, R13, 0x4, R2 ;  /* 0x000000040d027825 */ /* 0x000fe200078e0002 */
[----:B------:R-:W-:Y:S02]  /*01e0*/  UIMAD.WIDE UR12, UR20, 0x14, UR26 ;  /* 0x00000014140c78a5 */ /* 0x000fe4000f8e021a */
[----:B------:R-:W-:Y:S01]  /*01f0*/  UIMAD.WIDE UR14, UR20, 0x18, UR26 ;  /* 0x00000018140e78a5 */ /* 0x000fe2000f8e021a */
[----:B------:R-:W-:Y:S01]  /*0200*/  IADD3 R2, P0, PT, R2, 0x10, RZ ;  /* 0x0000001002027810 */ /* 0x000fe20007f1e0ff */
[----:B------:R-:W-:-:S03]  /*0210*/  UIMAD.WIDE UR16, UR20, 0x1c, UR26 ;  /* 0x0000001c141078a5 */ /* 0x000fc6000f8e021a */
[----:B------:R-:W-:-:S09]  /*0220*/  IADD3.X R3, PT, PT, RZ, R3, RZ, P0, !PT ;  /* 0x00000003ff037210 */ /* 0x000fd200007fe4ff */
.L_x_9:
[----:B------:R-:W-:Y:S01]  /*0230*/  UIMAD.WIDE UR22, UR20, 0x4, UR26 ;  /* 0x00000004141678a5 */ /* 0x000fe2000f8e021a */
[----:B------:R-:W-:Y:S02]  /*0240*/  IMAD.MOV.U32 R23, RZ, RZ, 0x4 ;  /* 0x00000004ff177424 */ /* 0x000fe400078e00ff */
[----:B------:R-:W-:Y:S01]  /*0250*/  HFMA2 R11, -RZ, RZ, 0, 2.384185791015625e-07 ;  /* 0x00000004ff0b7431 */ /* 0x000fe200000001ff */
[----:B------:R-:W-:Y:S01]  /*0260*/  MOV R25, 0x4 ;  /* 0x0000000400197802 */ /* 0x000fe20000000f00 */
[----:B0-----:R-:W2:Y:S01]  /*0270*/  LDG.E R21, desc[UR18][R2.64+-0x10] ;  /* 0xfffff01202157981 */ /* 0x001ea2000c1e1900 */
[C---:B------:R-:W-:Y:S01]  /*0280*/  IMAD.WIDE R22, R14.reuse, R23, UR26 ;  /* 0x0000001a0e167e25 */ /* 0x040fe2000f8e0217 */
[----:B------:R-:W-:Y:S02]  /*0290*/  MOV R8, UR22 ;  /* 0x0000001600087c02 */ /* 0x000fe40008000f00 */
[----:B------:R-:W-:Y:S01]  /*02a0*/  MOV R9, UR23 ;  /* 0x0000001700097c02 */ /* 0x000fe20008000f00 */
[----:B------:R-:W3:Y:S02]  /*02b0*/  LDG.E R19, desc[UR18][R2.64+-0xc] ;  /* 0xfffff41202137981 */ /* 0x000ee4000c1e1900 */
[----:B------:R-:W-:-:S02]  /*02c0*/  IMAD.WIDE R8, R14, 0x4, R8 ;  /* 0x000000040e087825 */ /* 0x000fc400078e0208 */
[----:B------:R-:W2:Y:S01]  /*02d0*/  LDG.E R22, desc[UR18][R22.64] ;  /* 0x0000001216167981 */ /* 0x000ea2000c1e1900 */
[----:B------:R-:W-:Y:S01]  /*02e0*/  MOV R5, 0x4 ;  /* 0x0000000400057802 */ /* 0x000fe20000000f00 */
[C---:B------:R-:W-:Y:S02]  /*02f0*/  IMAD.WIDE R24, R14.reuse, R25, UR6 ;  /* 0x000000060e187e25 */ /* 0x040fe4000f8e0219 */
[----:B------:R0:W3:Y:S02]  /*0300*/  LDG.E R20, desc[UR18][R8.64] ;  /* 0x0000001208147981 */ /* 0x0000e4000c1e1900 */
[----:B------:R-:W-:Y:S02]  /*0310*/  IMAD.WIDE R10, R14, R11, UR8 ;  /* 0x000000080e0a7e25 */ /* 0x000fe4000f8e020b */
[----:B------:R-:W4:Y:S04]  /*0320*/  LDG.E R18, desc[UR18][R24.64] ;  /* 0x0000001218127981 */ /* 0x000f28000c1e1900 */
[----:B------:R-:W4:Y:S01]  /*0330*/  LDG.E R17, desc[UR18][R2.64+-0x8] ;  /* 0xfffff81202117981 */ /* 0x000f22000c1e1900 */
[----:B0-----:R-:W-:-:S02]  /*0340*/  HFMA2 R9, -RZ, RZ, 0, 2.384185791015625e-07 ;  /* 0x00000004ff097431 */ /* 0x001fc400000001ff */
[----:B------:R-:W-:Y:S01]  /*0350*/  IMAD.MOV.U32 R7, RZ, RZ, 0x4 ;  /* 0x00000004ff077424 */ /* 0x000fe200078e00ff */
[----:B------:R0:W5:Y:S01]  /*0360*/  LDG.E R16, desc[UR18][R10.64] ;  /* 0x000000120a107981 */ /* 0x000162000c1e1900 */
[----:B------:R-:W-:-:S03]  /*0370*/  IMAD.WIDE R4, R14, R5, UR10 ;  /* 0x0000000a0e047e25 */ /* 0x000fc6000f8e0205 */
[----:B------:R-:W5:Y:S01]  /*0380*/  LDG.E R15, desc[UR18][R2.64+-0x4] ;  /* 0xfffffc12020f7981 */ /* 0x000f62000c1e1900 */
[C---:B------:R-:W-:Y:S01]  /*0390*/  IMAD.WIDE R6, R14.reuse, R7, UR12 ;  /* 0x0000000c0e067e25 */ /* 0x040fe2000f8e0207 */
[----:B------:R-:W-:Y:S02]  /*03a0*/  MOV R27, 0x4 ;  /* 0x00000004001b7802 */ /* 0x000fe40000000f00 */
[----:B------:R1:W5:Y:S01]  /*03b0*/  LDG.E R4, desc[UR18][R4.64] ;  /* 0x0000001204047981 */ /* 0x000362000c1e1900 */
[----:B------:R-:W-:-:S03]  /*03c0*/  IMAD.WIDE R8, R14, R9, UR14 ;  /* 0x0000000e0e087e25 */ /* 0x000fc6000f8e0209 */
[----:B------:R-:W5:Y:S01]  /*03d0*/  LDG.E R23, desc[UR18][R2.64] ;  /* 0x0000001202177981 */ /* 0x000f62000c1e1900 */
[----:B0-----:R-:W-:-:S03]  /*03e0*/  IMAD.WIDE R10, R14, R27, UR16 ;  /* 0x000000100e0a7e25 */ /* 0x001fc6000f8e021b */
[----:B------:R-:W5:Y:S04]  /*03f0*/  LDG.E R7, desc[UR18][R6.64] ;  /* 0x0000001206077981 */ /* 0x000f68000c1e1900 */
[----:B------:R-:W5:Y:S04]  /*0400*/  LDG.E R24, desc[UR18][R2.64+0x4] ;  /* 0x0000041202187981 */ /* 0x000f68000c1e1900 */
[----:B------:R-:W5:Y:S04]  /*0410*/  LDG.E R8, desc[UR18][R8.64] ;  /* 0x0000001208087981 */ /* 0x000f68000c1e1900 */
[----:B------:R-:W5:Y:S04]  /*0420*/  LDG.E R25, desc[UR18][R2.64+0x8] ;  /* 0x0000081202197981 */ /* 0x000f68000c1e1900 */
[----:B------:R-:W5:Y:S04]  /*0430*/  LDG.E R10, desc[UR18][R10.64] ;  /* 0x000000120a0a7981 */ /* 0x000f68000c1e1900 */
[----:B------:R0:W5:Y:S01]  /*0440*/  LDG.E R27, desc[UR18][R2.64+0xc] ;  /* 0x00000c12021b7981 */ /* 0x000162000c1e1900 */
[----:B------:R-:W-:-:S04]  /*0450*/  UIADD3 UR5, UPT, UPT, UR5, 0x8, URZ ;  /* 0x0000000805057890 */ /* 0x000fc8000fffe0ff */
[----:B------:R-:W-:Y:S01]  /*0460*/  UISETP.NE.AND UP0, UPT, UR5, URZ, UPT ;  /* 0x000000ff0500728c */ /* 0x000fe2000bf05270 */
[----:B-1----:R-:W-:Y:S02]  /*0470*/  MOV R5, UR20 ;  /* 0x0000001400057c02 */ /* 0x002fe40008000f00 */
[----:B0-----:R-:W-:Y:S02]  /*0480*/  IADD3 R2, P0, PT, R2, 0x20, RZ ;  /* 0x0000002002027810 */ /* 0x001fe40007f1e0ff */
[----:B------:R-:W-:Y:S02]  /*0490*/  LEA R14, R5, R14, 0x3 ;  /* 0x0000000e050e7211 */ /* 0x000fe400078e18ff */
[----:B------:R-:W-:Y:S01]  /*04a0*/  IADD3.X R3, PT, PT, RZ, R3, RZ, P0, !PT ;  /* 0x00000003ff037210 */ /* 0x000fe200007fe4ff */
[----:B--2---:R-:W-:-:S04]  /*04b0*/  IMAD R21, R21, R22, R12 ;  /* 0x0000001615157224 */ /* 0x004fc800078e020c */
[----:B---3--:R-:W-:-:S04]  /*04c0*/  IMAD R19, R19, R20, R21 ;  /* 0x0000001413137224 */ /* 0x008fc800078e0215 */
[----:B----4-:R-:W-:-:S04]  /*04d0*/  IMAD R17, R17, R18, R19 ;  /* 0x0000001211117224 */ /* 0x010fc800078e0213 */
[----:B-----5:R-:W-:-:S04]  /*04e0*/  IMAD R15, R15, R16, R17 ;  /* 0x000000100f0f7224 */ /* 0x020fc800078e0211 */
[----:B------:R-:W-:-:S04]  /*04f0*/  IMAD R4, R23, R4, R15 ;  /* 0x0000000417047224 */ /* 0x000fc800078e020f */
[----:B------:R-:W-:-:S04]  /*0500*/  IMAD R4, R24, R7, R4 ;  /* 0x0000000718047224 */ /* 0x000fc800078e0204 */
[----:B------:R-:W-:-:S04]  /*0510*/  IMAD R4, R25, R8, R4 ;  /* 0x0000000819047224 */ /* 0x000fc800078e0204 */
[----:B------:R-:W-:Y:S01]  /*0520*/  IMAD R12, R27, R10, R4 ;  /* 0x0000000a1b0c7224 */ /* 0x000fe200078e0204 */
[----:B------:R-:W-:Y:S06]  /*0530*/  BRA.U UP0, `(.L_x_9) ;  /* 0xfffffffd003c7547 */ /* 0x000fec000b83ffff */
.L_x_8:
[----:B------:R-:W-:-:S04]  /*0540*/  ULOP3.LUT UR6, UR20, 0x7, URZ, 0xc0, !UPT ;  /* 0x0000000714067892 */ /* 0x000fc8000f8ec0ff */
[----:B------:R-:W-:-:S09]  /*0550*/  UISETP.NE.AND UP0, UPT, UR6, URZ, UPT ;  /* 0x000000ff0600728c */ /* 0x000fd2000bf05270 */
[----:B------:R-:W-:Y:S05]  /*0560*/  BRA.U !UP0, `(.L_x_10) ;  /* 0x0000000508387547 */ /* 0x000fea000b800000 */
[----:B------:R-:W-:Y:S02]  /*0570*/  UISETP.GE.U32.AND UP0, UPT, UR6, 0x4, UPT ;  /* 0x000000040600788c */ /* 0x000fe4000bf06070 */
[----:B------:R-:W-:-:S04]  /*0580*/  ULOP3.LUT UR5, UR20, 0x3, URZ, 0xc0, !UPT ;  /* 0x0000000314057892 */ /* 0x000fc8000f8ec0ff */
[----:B------:R-:W-:-:S03]  /*0590*/  UISETP.NE.AND UP1, UPT, UR5, URZ, UPT ;  /* 0x000000ff0500728c */ /* 0x000fc6000bf25270 */
[----:B------:R-:W-:Y:S08]  /*05a0*/  BRA.U !UP0, `(.L_x_11) ;  /* 0x00000001087c7547 */ /* 0x000ff0000b800000 */
[----:B------:R-:W1:Y:S01]  /*05b0*/  LDC.64 R6, c[0x0][0x388] ;  /* 0x0000e200ff067b82 */ /* 0x000e620000000a00 */
[----:B------:R-:W2:Y:S01]  /*05c0*/  LDCU.64 UR6, c[0x0][0x380] ;  /* 0x00007000ff0677ac */ /* 0x000ea20008000a00 */
[----:B------:R-:W-:Y:S01]  /*05d0*/  IMAD.U32 R9, RZ, RZ, UR4 ;  /* 0x00000004ff097e24 */ /* 0x000fe2000f8e00ff */
[C---:B------:R-:W-:Y:S02]  /*05e0*/  IADD3 R3, PT, PT, R13.reuse, UR4, RZ ;  /* 0x000000040d037c10 */ /* 0x040fe4000fffe0ff */
[----:B------:R-:W-:Y:S01]  /*05f0*/  IADD3 R10, P0, PT, R13, UR4, RZ ;  /* 0x000000040d0a7c10 */ /* 0x000fe2000ff1e0ff */
[----:B------:R-:W-:Y:S01]  /*0600*/  IMAD R9, R9, UR20, R0 ;  /* 0x0000001409097c24 */ /* 0x000fe2000f8e0200 */
[----:B------:R-:W-:Y:S01]  /*0610*/  MOV R11, UR20 ;  /* 0x00000014000b7c02 */ /* 0x000fe20008000f00 */
[----:B------:R-:W3:Y:S01]  /*0620*/  LDC.64 R4, c[0x0][0x380] ;  /* 0x0000e000ff047b82 */ /* 0x000ee20000000a00 */
[----:B------:R-:W-:Y:S01]  /*0630*/  MOV R15, UR20 ;  /* 0x00000014000f7c02 */ /* 0x000fe20008000f00 */
[----:B-1----:R-:W-:Y:S01]  /*0640*/  IMAD.WIDE R6, R9, 0x4, R6 ;  /* 0x0000000409067825 */ /* 0x002fe200078e0206 */
[----:B------:R-:W-:-:S05]  /*0650*/  MOV R9, UR20 ;  /* 0x0000001400097c02 */ /* 0x000fca0008000f00 */
[----:B------:R-:W-:Y:S02]  /*0660*/  IMAD.WIDE R8, R9, 0x4, R6 ;  /* 0x0000000409087825 */ /* 0x000fe400078e0206 */
[----:B0-----:R-:W4:Y:S02]  /*0670*/  LDG.E R6, desc[UR18][R6.64] ;  /* 0x0000001206067981 */ /* 0x001f24000c1e1900 */
[----:B---3--:R-:W-:Y:S01]  /*0680*/  IMAD.WIDE.U32 R4, R3, 0x4, R4 ;  /* 0x0000000403047825 */ /* 0x008fe200078e0004 */
[----:B------:R-:W-:Y:S01]  /*0690*/  IADD3.X R3, PT, PT, RZ, RZ, RZ, P0, !PT ;  /* 0x000000ffff037210 */ /* 0x000fe200007fe4ff */
[----:B------:R-:W3:Y:S01]  /*06a0*/  LDG.E R17, desc[UR18][R8.64] ;  /* 0x0000001208117981 */ /* 0x000ee2000c1e1900 */
[----:B--2---:R-:W-:-:S03]  /*06b0*/  LEA R2, P0, R10, UR6, 0x2 ;  /* 0x000000060a027c11 */ /* 0x004fc6000f8010ff */
[----:B------:R-:W4:Y:S01]  /*06c0*/  LDG.E R5, desc[UR18][R4.64] ;  /* 0x0000001204057981 */ /* 0x000f22000c1e1900 */
[----:B------:R-:W-:Y:S01]  /*06d0*/  LEA.HI.X R3, R10, UR7, R3, 0x2, P0 ;  /* 0x000000070a037c11 */ /* 0x000fe200080f1403 */
[----:B------:R-:W-:-:S04]  /*06e0*/  IMAD.WIDE R10, R11, 0x4, R8 ;  /* 0x000000040b0a7825 */ /* 0x000fc800078e0208 */
[----:B------:R-:W3:Y:S01]  /*06f0*/  LDG.E R16, desc[UR18][R2.64+0x4] ;  /* 0x0000041202107981 */ /* 0x000ee2000c1e1900 */
[----:B------:R-:W-:-:S03]  /*0700*/  IMAD.WIDE R14, R15, 0x4, R10 ;  /* 0x000000040f0e7825 */ /* 0x000fc600078e020a */
[----:B------:R-:W2:Y:S04]  /*0710*/  LDG.E R19, desc[UR18][R10.64] ;  /* 0x000000120a137981 */ /* 0x000ea8000c1e1900 */
[----:B------:R-:W2:Y:S04]  /*0720*/  LDG.E R18, desc[UR18][R2.64+0x8] ;  /* 0x0000081202127981 */ /* 0x000ea8000c1e1900 */
[----:B------:R-:W5:Y:S04]  /*0730*/  LDG.E R20, desc[UR18][R2.64+0xc] ;  /* 0x00000c1202147981 */ /* 0x000f68000c1e1900 */
[----:B------:R-:W5:Y:S01]  /*0740*/  LDG.E R14, desc[UR18][R14.64] ;  /* 0x000000120e0e7981 */ /* 0x000f62000c1e1900 */
[----:B------:R-:W-:Y:S01]  /*0750*/  UIADD3 UR4, UPT, UPT, UR4, 0x4, URZ ;  /* 0x0000000404047890 */ /* 0x000fe2000fffe0ff */
[----:B----4-:R-:W-:-:S04]  /*0760*/  IMAD R5, R5, R6, R12 ;  /* 0x0000000605057224 */ /* 0x010fc800078e020c */
[----:B---3--:R-:W-:-:S04]  /*0770*/  IMAD R5, R16, R17, R5 ;  /* 0x0000001110057224 */ /* 0x008fc800078e0205 */
[----:B--2---:R-:W-:-:S04]  /*0780*/  IMAD R5, R18, R19, R5 ;  /* 0x0000001312057224 */ /* 0x004fc800078e0205 */
[----:B-----5:R-:W-:-:S07]  /*0790*/  IMAD R12, R20, R14, R5 ;  /* 0x0000000e140c7224 */ /* 0x020fce00078e0205 */
.L_x_11:
[----:B------:R-:W-:Y:S05]  /*07a0*/  BRA.U !UP1, `(.L_x_10) ;  /* 0x0000000109a87547 */ /* 0x000fea000b800000 */
[----:B------:R-:W-:Y:S01]  /*07b0*/  UISETP.NE.AND UP0, UPT, UR5, 0x1, UPT ;  /* 0x000000010500788c */ /* 0x000fe2000bf05270 */
[----:B------:R-:W-:Y:S01]  /*07c0*/  MOV R7, UR4 ;  /* 0x0000000400077c02 */ /* 0x000fe20008000f00 */
[----:B------:R-:W-:Y:S02]  /*07d0*/  ULOP3.LUT UR5, UR20, 0x1, URZ, 0xc0, !UPT ;  /* 0x0000000114057892 */ /* 0x000fe4000f8ec0ff */
[----:B------:R-:W-:Y:S02]  /*07e0*/  MOV R15, UR20 ;  /* 0x00000014000f7c02 */ /* 0x000fe40008000f00 */
[----:B------:R-:W-:Y:S01]  /*07f0*/  UISETP.NE.U32.AND UP1, UPT, UR5, 0x1, UPT ;  /* 0x000000010500788c */ /* 0x000fe2000bf25070 */
[----:B------:R-:W-:-:S04]  /*0800*/  PLOP3.LUT P1, PT, PT, PT, UP0, 0x80, 0x8 ;  /* 0x000000000008781c */ /* 0x000fc80003f2f008 */
[----:B------:R-:W1:Y:S01]  /*0810*/  @UP0 LDCU.128 UR8, c[0x0][0x380] ;  /* 0x00007000ff0807ac */ /* 0x000e620008000c00 */
[----:B------:R-:W-:Y:S01]  /*0820*/  PLOP3.LUT P0, PT, PT, PT, UP1, 0x80, 0x8 ;  /* 0x000000000008781c */ /* 0x000fe20003f0f018 */
[----:B------:R-:W2:Y:S04]  /*0830*/  @UP0 LDCU.64 UR6, c[0x0][0x380] ;  /* 0x00007000ff0607ac */ /* 0x000ea80008000a00 */
[----:B------:R-:W3:Y:S03]  /*0840*/  @!UP1 LDCU.128 UR12, c[0x0][0x380] ;  /* 0x00007000ff0c97ac */ /* 0x000ee60008000c00 */
[C---:B------:R-:W-:Y:S02]  /*0850*/  @P1 IADD3 R3, PT, PT, R13.reuse, UR4, RZ ;  /* 0x000000040d031c10 */ /* 0x040fe4000fffe0ff */
[----:B------:R-:W-:Y:S01]  /*0860*/  @P1 IADD3 R6, P2, PT, R13, UR4, RZ ;  /* 0x000000040d061c10 */ /* 0x000fe2000ff5e0ff */
[----:B------:R-:W-:Y:S01]  /*0870*/  @UP0 UIADD3 UR4, UPT, UPT, UR4, 0x2, URZ ;  /* 0x0000000204040890 */ /* 0x000fe2000fffe0ff */
[----:B-1----:R-:W-:Y:S01]  /*0880*/  MOV R11, UR9 ;  /* 0x00000009000b7c02 */ /* 0x002fe20008000f00 */
[----:B------:R-:W-:Y:S01]  /*0890*/  IMAD.U32 R10, RZ, RZ, UR8 ;  /* 0x00000008ff0a7e24 */ /* 0x000fe2000f8e00ff */
[----:B------:R-:W-:-:S02]  /*08a0*/  MOV R4, UR10 ;  /* 0x0000000a00047c02 */ /* 0x000fc40008000f00 */
[----:B------:R-:W-:Y:S01]  /*08b0*/  MOV R5, UR11 ;  /* 0x0000000b00057c02 */ /* 0x000fe20008000f00 */
[----:B------:R-:W-:-:S04]  /*08c0*/  @P1 IMAD.WIDE.U32 R10, R3, 0x4, R10 ;  /* 0x00000004030a1825 */ /* 0x000fc800078e000a */
[----:B------:R-:W-:Y:S01]  /*08d0*/  @P1 IMAD R3, R7, UR20, R0 ;  /* 0x0000001407031c24 */ /* 0x000fe2000f8e0200 */
[----:B------:R-:W-:Y:S01]  /*08e0*/  @P1 IADD3.X R7, PT, PT, RZ, RZ, RZ, P2, !PT ;  /* 0x000000ffff071210 */ /* 0x000fe200017fe4ff */
[----:B------:R-:W-:Y:S01]  /*08f0*/  IMAD.U32 R19, RZ, RZ, UR4 ;  /* 0x00000004ff137e24 */ /* 0x000fe2000f8e00ff */
[C---:B--2---:R-:W-:Y:S01]  /*0900*/  @P1 LEA R2, P2, R6.reuse, UR6, 0x2 ;  /* 0x0000000606021c11 */ /* 0x044fe2000f8410ff */
[----:B------:R-:W-:Y:S01]  /*0910*/  @P1 IMAD.WIDE R4, R3, 0x4, R4 ;  /* 0x0000000403041825 */ /* 0x000fe200078e0204 */
[----:B------:R-:W-:Y:S01]  /*0920*/  @!P0 IADD3 R17, PT, PT, R13, UR4, RZ ;  /* 0x000000040d118c10 */ /* 0x000fe2000fffe0ff */
[----:B0-----:R-:W2:Y:S01]  /*0930*/  @P1 LDG.E R11, desc[UR18][R10.64] ;  /* 0x000000120a0b1981 */ /* 0x001ea2000c1e1900 */
[----:B------:R-:W-:Y:S01]  /*0940*/  @P1 LEA.HI.X R3, R6, UR7, R7, 0x2, P2 ;  /* 0x0000000706031c11 */ /* 0x000fe200090f1407 */
[----:B------:R-:W-:Y:S01]  /*0950*/  @!P0 IMAD R19, R19, UR20, R0 ;  /* 0x0000001413138c24 */ /* 0x000fe2000f8e0200 */
[----:B---3--:R-:W-:Y:S01]  /*0960*/  MOV R6, UR12 ;  /* 0x0000000c00067c02 */ /* 0x008fe20008000f00 */
[----:B------:R-:W-:Y:S01]  /*0970*/  @P1 IMAD.WIDE R14, R15, 0x4, R4 ;  /* 0x000000040f0e1825 */ /* 0x000fe200078e0204 */
[----:B------:R-:W-:Y:S01]  /*0980*/  MOV R7, UR13 ;  /* 0x0000000d00077c02 */ /* 0x000fe20008000f00 */
[----:B------:R-:W2:Y:S01]  /*0990*/  @P1 LDG.E R4, desc[UR18][R4.64] ;  /* 0x0000001204041981 */ /* 0x000ea2000c1e1900 */
[----:B------:R-:W-:-:S02]  /*09a0*/  MOV R8, UR14 ;  /* 0x0000000e00087c02 */ /* 0x000fc40008000f00 */
[----:B------:R-:W-:Y:S01]  /*09b0*/  MOV R9, UR15 ;  /* 0x0000000f00097c02 */ /* 0x000fe20008000f00 */
[----:B------:R-:W-:Y:S01]  /*09c0*/  @!P0 IMAD.WIDE.U32 R6, R17, 0x4, R6 ;  /* 0x0000000411068825 */ /* 0x000fe200078e0006 */
[----:B------:R-:W3:Y:S03]  /*09d0*/  @P1 LDG.E R14, desc[UR18][R14.64] ;  /* 0x000000120e0e1981 */ /* 0x000ee6000c1e1900 */
[----:B------:R-:W-:Y:S01]  /*09e0*/  @!P0 IMAD.WIDE R8, R19, 0x4, R8 ;  /* 0x0000000413088825 */ /* 0x000fe200078e0208 */
[----:B------:R-:W3:Y:S04]  /*09f0*/  @P1 LDG.E R2, desc[UR18][R2.64+0x4] ;  /* 0x0000041202021981 */ /* 0x000ee8000c1e1900 */
[----:B------:R-:W4:Y:S04]  /*0a00*/  @!P0 LDG.E R7, desc[UR18][R6.64] ;  /* 0x0000001206078981 */ /* 0x000f28000c1e1900 */
[----:B------:R-:W4:Y:S01]  /*0a10*/  @!P0 LDG.E R8, desc[UR18][R8.64] ;  /* 0x0000001208088981 */ /* 0x000f22000c1e1900 */
[----:B--2---:R-:W-:-:S04]  /*0a20*/  @P1 IMAD R11, R11, R4, R12 ;  /* 0x000000040b0b1224 */ /* 0x004fc800078e020c */
[----:B---3--:R-:W-:-:S04]  /*0a30*/  @P1 IMAD R12, R2, R14, R11 ;  /* 0x0000000e020c1224 */ /* 0x008fc800078e020b */
[----:B----4-:R-:W-:-:S07]  /*0a40*/  @!P0 IMAD R12, R7, R8, R12 ;  /* 0x00000008070c8224 */ /* 0x010fce00078e020c */
.L_x_10:
[----:B------:R-:W1:Y:S01]  /*0a50*/  LDC.64 R2, c[0x0][0x390] ;  /* 0x0000e400ff027b82 */ /* 0x000e620000000a00 */
[----:B------:R-:W-:-:S05]  /*0a60*/  IADD3 R13, PT, PT, R0, R13, RZ ;  /* 0x0000000d000d7210 */ /* 0x000fca0007ffe0ff */
[----:B-1----:R-:W-:-:S05]  /*0a70*/  IMAD.WIDE R2, R13, 0x4, R2 ;  /* 0x000000040d027825 */ /* 0x002fca00078e0202 */
[----:B0-----:R-:W-:Y:S01]  /*0a80*/  STG.E desc[UR18][R2.64], R12 ;  /* 0x0000000c02007986 */ /* 0x001fe2000c101912 */
[----:B------:R-:W-:Y:S05]  /*0a90*/  EXIT ;  /* 0x000000000000794d */ /* 0x000fea0003800000 */
.L_x_12:
        /* <DEDUP_REMOVED lines=14> */
.L_x_14:


//--------------------- .nv.shared._Z21MatrixMulKernelSharedPiS_S_ii --------------------------
	.section	.nv.shared._Z21MatrixMulKernelSharedPiS_S_ii,"aw",@nobits
	.sectionflags	@""
	.align	16
	.zero		1024


//--------------------- .nv.shared.reserved.0     --------------------------
	.section	.nv.shared.reserved.0,"aw",@nobits
	.weak		__nv_reservedSMEM_offset_0_alias
	.size		__nv_reservedSMEM_offset_0_alias, 0, 64
	.other		__nv_reservedSMEM_offset_0_alias,@"STO_CUDA_RESERVED_SHARED STV_DEFAULT"
__nv_reservedSMEM_offset_0_alias:
	.zero		0
	.zero		64


//--------------------- .nv.shared._Z15MatrixMulKernelPiS_S_i --------------------------
	.section	.nv.shared._Z15MatrixMulKernelPiS_S_i,"aw",@nobits
	.sectionflags	@""
	.align	16
	.zero		1024


//--------------------- .nv.constant0._Z21MatrixMulKernelSharedPiS_S_ii --------------------------
	.section	.nv.constant0._Z21MatrixMulKernelSharedPiS_S_ii,"a",@progbits
	.sectionflags	@""
	.align	4
.nv.constant0._Z21MatrixMulKernelSharedPiS_S_ii:
	.zero		928


//--------------------- .nv.constant0._Z15MatrixMulKernelPiS_S_i --------------------------
	.section	.nv.constant0._Z15MatrixMulKernelPiS_S_i,"a",@progbits
	.sectionflags	@""
	.align	4
.nv.constant0._Z15MatrixMulKernelPiS_S_i:
	.zero		924


//--------------------- SYMBOLS --------------------------

	.type		.nv.reservedSmem.offset0,@object
	.size		.nv.reservedSmem.offset0,0x4
	.type		.nv.reservedSmem.cap,@object
	.size		.nv.reservedSmem.cap,0x4
